//
// Generated by NVIDIA NVVM Compiler
//
// Compiler Build ID: CL-36424714
// Cuda compilation tools, release 13.0, V13.0.88
// Based on NVVM 20.0.0
//

.version 9.0
.target sm_100
.address_size 64

	// .globl	_Z14per_row_kerneliiPiS_S_

.visible .entry _Z14per_row_kerneliiPiS_S_(
	.param .u32 _Z14per_row_kerneliiPiS_S__param_0,
	.param .u32 _Z14per_row_kerneliiPiS_S__param_1,
	.param .u64 .ptr .align 1 _Z14per_row_kerneliiPiS_S__param_2,
	.param .u64 .ptr .align 1 _Z14per_row_kerneliiPiS_S__param_3,
	.param .u64 .ptr .align 1 _Z14per_row_kerneliiPiS_S__param_4
)
{
	.reg .pred 	%p<12>;
	.reg .b32 	%r<151>;
	.reg .b64 	%rd<123>;

	ld.param.u32 	%r25, [_Z14per_row_kerneliiPiS_S__param_0];
	ld.param.u32 	%r24, [_Z14per_row_kerneliiPiS_S__param_1];
	ld.param.u64 	%rd4, [_Z14per_row_kerneliiPiS_S__param_2];
	ld.param.u64 	%rd5, [_Z14per_row_kerneliiPiS_S__param_3];
	ld.param.u64 	%rd6, [_Z14per_row_kerneliiPiS_S__param_4];
	cvta.to.global.u64 	%rd1, %rd6;
	cvta.to.global.u64 	%rd2, %rd5;
	cvta.to.global.u64 	%rd3, %rd4;
	mov.u32 	%r26, %ctaid.x;
	mov.u32 	%r27, %ntid.x;
	mov.u32 	%r28, %tid.x;
	mad.lo.s32 	%r1, %r26, %r27, %r28;
	setp.ge.u32 	%p1, %r1, %r25;
	setp.lt.s32 	%p2, %r24, 1;
	or.pred  	%p3, %p1, %p2;
	@%p3 bra 	$L__BB0_13;
	mul.lo.s32 	%r2, %r24, %r1;
	and.b32  	%r3, %r24, 15;
	setp.lt.u32 	%p4, %r24, 16;
	mov.b32 	%r147, 0;
	@%p4 bra 	$L__BB0_4;
	and.b32  	%r147, %r24, 2147483632;
	neg.s32 	%r145, %r147;
	add.s32 	%r144, %r2, 7;
$L__BB0_3:
	.pragma "nounroll";
	add.s32 	%r30, %r144, -7;
	mul.wide.u32 	%rd7, %r30, 4;
	add.s64 	%rd8, %rd3, %rd7;
	ld.global.u32 	%r31, [%rd8];
	add.s64 	%rd9, %rd2, %rd7;
	ld.global.u32 	%r32, [%rd9];
	add.s32 	%r33, %r32, %r31;
	add.s64 	%rd10, %rd1, %rd7;
	st.global.u32 	[%rd10], %r33;
	add.s32 	%r34, %r144, -6;
	mul.wide.u32 	%rd11, %r34, 4;
	add.s64 	%rd12, %rd3, %rd11;
	ld.global.u32 	%r35, [%rd12];
	add.s64 	%rd13, %rd2, %rd11;
	ld.global.u32 	%r36, [%rd13];
	add.s32 	%r37, %r36, %r35;
	add.s64 	%rd14, %rd1, %rd11;
	st.global.u32 	[%rd14], %r37;
	add.s32 	%r38, %r144, -5;
	mul.wide.u32 	%rd15, %r38, 4;
	add.s64 	%rd16, %rd3, %rd15;
	ld.global.u32 	%r39, [%rd16];
	add.s64 	%rd17, %rd2, %rd15;
	ld.global.u32 	%r40, [%rd17];
	add.s32 	%r41, %r40, %r39;
	add.s64 	%rd18, %rd1, %rd15;
	st.global.u32 	[%rd18], %r41;
	add.s32 	%r42, %r144, -4;
	mul.wide.u32 	%rd19, %r42, 4;
	add.s64 	%rd20, %rd3, %rd19;
	ld.global.u32 	%r43, [%rd20];
	add.s64 	%rd21, %rd2, %rd19;
	ld.global.u32 	%r44, [%rd21];
	add.s32 	%r45, %r44, %r43;
	add.s64 	%rd22, %rd1, %rd19;
	st.global.u32 	[%rd22], %r45;
	add.s32 	%r46, %r144, -3;
	mul.wide.u32 	%rd23, %r46, 4;
	add.s64 	%rd24, %rd3, %rd23;
	ld.global.u32 	%r47, [%rd24];
	add.s64 	%rd25, %rd2, %rd23;
	ld.global.u32 	%r48, [%rd25];
	add.s32 	%r49, %r48, %r47;
	add.s64 	%rd26, %rd1, %rd23;
	st.global.u32 	[%rd26], %r49;
	add.s32 	%r50, %r144, -2;
	mul.wide.u32 	%rd27, %r50, 4;
	add.s64 	%rd28, %rd3, %rd27;
	ld.global.u32 	%r51, [%rd28];
	add.s64 	%rd29, %rd2, %rd27;
	ld.global.u32 	%r52, [%rd29];
	add.s32 	%r53, %r52, %r51;
	add.s64 	%rd30, %rd1, %rd27;
	st.global.u32 	[%rd30], %r53;
	add.s32 	%r54, %r144, -1;
	mul.wide.u32 	%rd31, %r54, 4;
	add.s64 	%rd32, %rd3, %rd31;
	ld.global.u32 	%r55, [%rd32];
	add.s64 	%rd33, %rd2, %rd31;
	ld.global.u32 	%r56, [%rd33];
	add.s32 	%r57, %r56, %r55;
	add.s64 	%rd34, %rd1, %rd31;
	st.global.u32 	[%rd34], %r57;
	add.s32 	%r58, %r144, 8;
	mul.wide.u32 	%rd35, %r144, 4;
	add.s64 	%rd36, %rd3, %rd35;
	ld.global.u32 	%r59, [%rd36];
	add.s64 	%rd37, %rd2, %rd35;
	ld.global.u32 	%r60, [%rd37];
	add.s32 	%r61, %r60, %r59;
	add.s64 	%rd38, %rd1, %rd35;
	st.global.u32 	[%rd38], %r61;
	add.s32 	%r62, %r144, 1;
	mul.wide.u32 	%rd39, %r62, 4;
	add.s64 	%rd40, %rd3, %rd39;
	ld.global.u32 	%r63, [%rd40];
	add.s64 	%rd41, %rd2, %rd39;
	ld.global.u32 	%r64, [%rd41];
	add.s32 	%r65, %r64, %r63;
	add.s64 	%rd42, %rd1, %rd39;
	st.global.u32 	[%rd42], %r65;
	add.s32 	%r66, %r144, 2;
	mul.wide.u32 	%rd43, %r66, 4;
	add.s64 	%rd44, %rd3, %rd43;
	ld.global.u32 	%r67, [%rd44];
	add.s64 	%rd45, %rd2, %rd43;
	ld.global.u32 	%r68, [%rd45];
	add.s32 	%r69, %r68, %r67;
	add.s64 	%rd46, %rd1, %rd43;
	st.global.u32 	[%rd46], %r69;
	add.s32 	%r70, %r144, 3;
	mul.wide.u32 	%rd47, %r70, 4;
	add.s64 	%rd48, %rd3, %rd47;
	ld.global.u32 	%r71, [%rd48];
	add.s64 	%rd49, %rd2, %rd47;
	ld.global.u32 	%r72, [%rd49];
	add.s32 	%r73, %r72, %r71;
	add.s64 	%rd50, %rd1, %rd47;
	st.global.u32 	[%rd50], %r73;
	add.s32 	%r74, %r144, 4;
	mul.wide.u32 	%rd51, %r74, 4;
	add.s64 	%rd52, %rd3, %rd51;
	ld.global.u32 	%r75, [%rd52];
	add.s64 	%rd53, %rd2, %rd51;
	ld.global.u32 	%r76, [%rd53];
	add.s32 	%r77, %r76, %r75;
	add.s64 	%rd54, %rd1, %rd51;
	st.global.u32 	[%rd54], %r77;
	add.s32 	%r78, %r144, 5;
	mul.wide.u32 	%rd55, %r78, 4;
	add.s64 	%rd56, %rd3, %rd55;
	ld.global.u32 	%r79, [%rd56];
	add.s64 	%rd57, %rd2, %rd55;
	ld.global.u32 	%r80, [%rd57];
	add.s32 	%r81, %r80, %r79;
	add.s64 	%rd58, %rd1, %rd55;
	st.global.u32 	[%rd58], %r81;
	add.s32 	%r82, %r144, 6;
	mul.wide.u32 	%rd59, %r82, 4;
	add.s64 	%rd60, %rd3, %rd59;
	ld.global.u32 	%r83, [%rd60];
	add.s64 	%rd61, %rd2, %rd59;
	ld.global.u32 	%r84, [%rd61];
	add.s32 	%r85, %r84, %r83;
	add.s64 	%rd62, %rd1, %rd59;
	st.global.u32 	[%rd62], %r85;
	add.s32 	%r86, %r144, 7;
	mul.wide.u32 	%rd63, %r86, 4;
	add.s64 	%rd64, %rd3, %rd63;
	ld.global.u32 	%r87, [%rd64];
	add.s64 	%rd65, %rd2, %rd63;
	ld.global.u32 	%r88, [%rd65];
	add.s32 	%r89, %r88, %r87;
	add.s64 	%rd66, %rd1, %rd63;
	st.global.u32 	[%rd66], %r89;
	mul.wide.u32 	%rd67, %r58, 4;
	add.s64 	%rd68, %rd3, %rd67;
	ld.global.u32 	%r90, [%rd68];
	add.s64 	%rd69, %rd2, %rd67;
	ld.global.u32 	%r91, [%rd69];
	add.s32 	%r92, %r91, %r90;
	add.s64 	%rd70, %rd1, %rd67;
	st.global.u32 	[%rd70], %r92;
	add.s32 	%r145, %r145, 16;
	add.s32 	%r144, %r144, 16;
	setp.ne.s32 	%p5, %r145, 0;
	@%p5 bra 	$L__BB0_3;
$L__BB0_4:
	setp.eq.s32 	%p6, %r3, 0;
	@%p6 bra 	$L__BB0_13;
	and.b32  	%r12, %r24, 7;
	setp.lt.u32 	%p7, %r3, 8;
	@%p7 bra 	$L__BB0_7;
	add.s32 	%r93, %r147, %r2;
	mul.wide.u32 	%rd71, %r93, 4;
	add.s64 	%rd72, %rd3, %rd71;
	ld.global.u32 	%r94, [%rd72];
	add.s64 	%rd73, %rd2, %rd71;
	ld.global.u32 	%r95, [%rd73];
	add.s32 	%r96, %r95, %r94;
	add.s64 	%rd74, %rd1, %rd71;
	st.global.u32 	[%rd74], %r96;
	add.s32 	%r97, %r93, 1;
	mul.wide.u32 	%rd75, %r97, 4;
	add.s64 	%rd76, %rd3, %rd75;
	ld.global.u32 	%r98, [%rd76];
	add.s64 	%rd77, %rd2, %rd75;
	ld.global.u32 	%r99, [%rd77];
	add.s32 	%r100, %r99, %r98;
	add.s64 	%rd78, %rd1, %rd75;
	st.global.u32 	[%rd78], %r100;
	add.s32 	%r101, %r93, 2;
	mul.wide.u32 	%rd79, %r101, 4;
	add.s64 	%rd80, %rd3, %rd79;
	ld.global.u32 	%r102, [%rd80];
	add.s64 	%rd81, %rd2, %rd79;
	ld.global.u32 	%r103, [%rd81];
	add.s32 	%r104, %r103, %r102;
	add.s64 	%rd82, %rd1, %rd79;
	st.global.u32 	[%rd82], %r104;
	add.s32 	%r105, %r93, 3;
	mul.wide.u32 	%rd83, %r105, 4;
	add.s64 	%rd84, %rd3, %rd83;
	ld.global.u32 	%r106, [%rd84];
	add.s64 	%rd85, %rd2, %rd83;
	ld.global.u32 	%r107, [%rd85];
	add.s32 	%r108, %r107, %r106;
	add.s64 	%rd86, %rd1, %rd83;
	st.global.u32 	[%rd86], %r108;
	add.s32 	%r109, %r93, 4;
	mul.wide.u32 	%rd87, %r109, 4;
	add.s64 	%rd88, %rd3, %rd87;
	ld.global.u32 	%r110, [%rd88];
	add.s64 	%rd89, %rd2, %rd87;
	ld.global.u32 	%r111, [%rd89];
	add.s32 	%r112, %r111, %r110;
	add.s64 	%rd90, %rd1, %rd87;
	st.global.u32 	[%rd90], %r112;
	add.s32 	%r113, %r93, 5;
	mul.wide.u32 	%rd91, %r113, 4;
	add.s64 	%rd92, %rd3, %rd91;
	ld.global.u32 	%r114, [%rd92];
	add.s64 	%rd93, %rd2, %rd91;
	ld.global.u32 	%r115, [%rd93];
	add.s32 	%r116, %r115, %r114;
	add.s64 	%rd94, %rd1, %rd91;
	st.global.u32 	[%rd94], %r116;
	add.s32 	%r117, %r93, 6;
	mul.wide.u32 	%rd95, %r117, 4;
	add.s64 	%rd96, %rd3, %rd95;
	ld.global.u32 	%r118, [%rd96];
	add.s64 	%rd97, %rd2, %rd95;
	ld.global.u32 	%r119, [%rd97];
	add.s32 	%r120, %r119, %r118;
	add.s64 	%rd98, %rd1, %rd95;
	st.global.u32 	[%rd98], %r120;
	add.s32 	%r121, %r93, 7;
	mul.wide.u32 	%rd99, %r121, 4;
	add.s64 	%rd100, %rd3, %rd99;
	ld.global.u32 	%r122, [%rd100];
	add.s64 	%rd101, %rd2, %rd99;
	ld.global.u32 	%r123, [%rd101];
	add.s32 	%r124, %r123, %r122;
	add.s64 	%rd102, %rd1, %rd99;
	st.global.u32 	[%rd102], %r124;
	add.s32 	%r147, %r147, 8;
$L__BB0_7:
	setp.eq.s32 	%p8, %r12, 0;
	@%p8 bra 	$L__BB0_13;
	and.b32  	%r15, %r24, 3;
	setp.lt.u32 	%p9, %r12, 4;
	@%p9 bra 	$L__BB0_10;
	add.s32 	%r125, %r147, %r2;
	mul.wide.u32 	%rd103, %r125, 4;
	add.s64 	%rd104, %rd3, %rd103;
	ld.global.u32 	%r126, [%rd104];
	add.s64 	%rd105, %rd2, %rd103;
	ld.global.u32 	%r127, [%rd105];
	add.s32 	%r128, %r127, %r126;
	add.s64 	%rd106, %rd1, %rd103;
	st.global.u32 	[%rd106], %r128;
	add.s32 	%r129, %r125, 1;
	mul.wide.u32 	%rd107, %r129, 4;
	add.s64 	%rd108, %rd3, %rd107;
	ld.global.u32 	%r130, [%rd108];
	add.s64 	%rd109, %rd2, %rd107;
	ld.global.u32 	%r131, [%rd109];
	add.s32 	%r132, %r131, %r130;
	add.s64 	%rd110, %rd1, %rd107;
	st.global.u32 	[%rd110], %r132;
	add.s32 	%r133, %r125, 2;
	mul.wide.u32 	%rd111, %r133, 4;
	add.s64 	%rd112, %rd3, %rd111;
	ld.global.u32 	%r134, [%rd112];
	add.s64 	%rd113, %rd2, %rd111;
	ld.global.u32 	%r135, [%rd113];
	add.s32 	%r136, %r135, %r134;
	add.s64 	%rd114, %rd1, %rd111;
	st.global.u32 	[%rd114], %r136;
	add.s32 	%r137, %r125, 3;
	mul.wide.u32 	%rd115, %r137, 4;
	add.s64 	%rd116, %rd3, %rd115;
	ld.global.u32 	%r138, [%rd116];
	add.s64 	%rd117, %rd2, %rd115;
	ld.global.u32 	%r139, [%rd117];
	add.s32 	%r140, %r139, %r138;
	add.s64 	%rd118, %rd1, %rd115;
	st.global.u32 	[%rd118], %r140;
	add.s32 	%r147, %r147, 4;
$L__BB0_10:
	setp.eq.s32 	%p10, %r15, 0;
	@%p10 bra 	$L__BB0_13;
	add.s32 	%r150, %r147, %r2;
	neg.s32 	%r149, %r15;
$L__BB0_12:
	.pragma "nounroll";
	mul.wide.u32 	%rd119, %r150, 4;
	add.s64 	%rd120, %rd3, %rd119;
	ld.global.u32 	%r141, [%rd120];
	add.s64 	%rd121, %rd2, %rd119;
	ld.global.u32 	%r142, [%rd121];
	add.s32 	%r143, %r142, %r141;
	add.s64 	%rd122, %rd1, %rd119;
	st.global.u32 	[%rd122], %r143;
	add.s32 	%r150, %r150, 1;
	add.s32 	%r149, %r149, 1;
	setp.ne.s32 	%p11, %r149, 0;
	@%p11 bra 	$L__BB0_12;
$L__BB0_13:
	ret;

}
	// .globl	_Z17per_column_kerneliiPiS_S_
.visible .entry _Z17per_column_kerneliiPiS_S_(
	.param .u32 _Z17per_column_kerneliiPiS_S__param_0,
	.param .u32 _Z17per_column_kerneliiPiS_S__param_1,
	.param .u64 .ptr .align 1 _Z17per_column_kerneliiPiS_S__param_2,
	.param .u64 .ptr .align 1 _Z17per_column_kerneliiPiS_S__param_3,
	.param .u64 .ptr .align 1 _Z17per_column_kerneliiPiS_S__param_4
)
{
	.reg .pred 	%p<12>;
	.reg .b32 	%r<205>;
	.reg .b64 	%rd<126>;

	ld.param.u32 	%r69, [_Z17per_column_kerneliiPiS_S__param_0];
	ld.param.u32 	%r70, [_Z17per_column_kerneliiPiS_S__param_1];
	ld.param.u64 	%rd5, [_Z17per_column_kerneliiPiS_S__param_2];
	ld.param.u64 	%rd6, [_Z17per_column_kerneliiPiS_S__param_4];
	cvta.to.global.u64 	%rd1, %rd6;
	cvta.to.global.u64 	%rd2, %rd5;
	mov.u32 	%r71, %ctaid.x;
	mov.u32 	%r72, %ntid.x;
	mov.u32 	%r73, %ntid.y;
	mov.u32 	%r74, %tid.x;
	mov.u32 	%r1, %tid.y;
	mad.lo.s32 	%r75, %r71, %r72, %r74;
	mul.lo.s32 	%r2, %r75, %r73;
	add.s32 	%r3, %r2, %r1;
	setp.ge.u32 	%p1, %r3, %r70;
	setp.lt.s32 	%p2, %r69, 1;
	or.pred  	%p3, %p1, %p2;
	@%p3 bra 	$L__BB1_13;
	setp.lt.u32 	%p4, %r69, 16;
	mov.b32 	%r201, 0;
	@%p4 bra 	$L__BB1_4;
	and.b32  	%r77, %r69, 2147483632;
	neg.s32 	%r199, %r77;
	add.s32 	%r78, %r1, %r70;
	add.s32 	%r198, %r78, %r2;
	shl.b32 	%r79, %r70, 1;
	add.s32 	%r197, %r3, %r79;
	mad.lo.s32 	%r196, %r70, 3, %r3;
	shl.b32 	%r80, %r70, 2;
	add.s32 	%r195, %r3, %r80;
	mad.lo.s32 	%r194, %r70, 5, %r3;
	mad.lo.s32 	%r193, %r70, 6, %r3;
	mad.lo.s32 	%r192, %r70, 7, %r3;
	shl.b32 	%r81, %r70, 3;
	add.s32 	%r191, %r3, %r81;
	mad.lo.s32 	%r190, %r70, 9, %r3;
	mad.lo.s32 	%r189, %r70, 10, %r3;
	mad.lo.s32 	%r188, %r70, 11, %r3;
	mad.lo.s32 	%r187, %r70, 12, %r3;
	mad.lo.s32 	%r186, %r70, 13, %r3;
	mad.lo.s32 	%r185, %r70, 14, %r3;
	mad.lo.s32 	%r184, %r70, 15, %r3;
	mov.u32 	%r183, %r3;
$L__BB1_3:
	.pragma "nounroll";
	ld.param.u64 	%rd124, [_Z17per_column_kerneliiPiS_S__param_3];
	and.b32  	%r201, %r69, 2147483632;
	mul.wide.u32 	%rd7, %r183, 4;
	add.s64 	%rd8, %rd2, %rd7;
	ld.global.u32 	%r82, [%rd8];
	cvta.to.global.u64 	%rd9, %rd124;
	add.s64 	%rd10, %rd9, %rd7;
	ld.global.u32 	%r83, [%rd10];
	add.s32 	%r84, %r83, %r82;
	add.s64 	%rd11, %rd1, %rd7;
	st.global.u32 	[%rd11], %r84;
	mul.wide.u32 	%rd12, %r198, 4;
	add.s64 	%rd13, %rd2, %rd12;
	ld.global.u32 	%r85, [%rd13];
	add.s64 	%rd14, %rd9, %rd12;
	ld.global.u32 	%r86, [%rd14];
	add.s32 	%r87, %r86, %r85;
	add.s64 	%rd15, %rd1, %rd12;
	st.global.u32 	[%rd15], %r87;
	mul.wide.u32 	%rd16, %r197, 4;
	add.s64 	%rd17, %rd2, %rd16;
	ld.global.u32 	%r88, [%rd17];
	add.s64 	%rd18, %rd9, %rd16;
	ld.global.u32 	%r89, [%rd18];
	add.s32 	%r90, %r89, %r88;
	add.s64 	%rd19, %rd1, %rd16;
	st.global.u32 	[%rd19], %r90;
	mul.wide.u32 	%rd20, %r196, 4;
	add.s64 	%rd21, %rd2, %rd20;
	ld.global.u32 	%r91, [%rd21];
	add.s64 	%rd22, %rd9, %rd20;
	ld.global.u32 	%r92, [%rd22];
	add.s32 	%r93, %r92, %r91;
	add.s64 	%rd23, %rd1, %rd20;
	st.global.u32 	[%rd23], %r93;
	mul.wide.u32 	%rd24, %r195, 4;
	add.s64 	%rd25, %rd2, %rd24;
	ld.global.u32 	%r94, [%rd25];
	add.s64 	%rd26, %rd9, %rd24;
	ld.global.u32 	%r95, [%rd26];
	add.s32 	%r96, %r95, %r94;
	add.s64 	%rd27, %rd1, %rd24;
	st.global.u32 	[%rd27], %r96;
	mul.wide.u32 	%rd28, %r194, 4;
	add.s64 	%rd29, %rd2, %rd28;
	ld.global.u32 	%r97, [%rd29];
	add.s64 	%rd30, %rd9, %rd28;
	ld.global.u32 	%r98, [%rd30];
	add.s32 	%r99, %r98, %r97;
	add.s64 	%rd31, %rd1, %rd28;
	st.global.u32 	[%rd31], %r99;
	mul.wide.u32 	%rd32, %r193, 4;
	add.s64 	%rd33, %rd2, %rd32;
	ld.global.u32 	%r100, [%rd33];
	add.s64 	%rd34, %rd9, %rd32;
	ld.global.u32 	%r101, [%rd34];
	add.s32 	%r102, %r101, %r100;
	add.s64 	%rd35, %rd1, %rd32;
	st.global.u32 	[%rd35], %r102;
	mul.wide.u32 	%rd36, %r192, 4;
	add.s64 	%rd37, %rd2, %rd36;
	ld.global.u32 	%r103, [%rd37];
	add.s64 	%rd38, %rd9, %rd36;
	ld.global.u32 	%r104, [%rd38];
	add.s32 	%r105, %r104, %r103;
	add.s64 	%rd39, %rd1, %rd36;
	st.global.u32 	[%rd39], %r105;
	mul.wide.u32 	%rd40, %r191, 4;
	add.s64 	%rd41, %rd2, %rd40;
	ld.global.u32 	%r106, [%rd41];
	add.s64 	%rd42, %rd9, %rd40;
	ld.global.u32 	%r107, [%rd42];
	add.s32 	%r108, %r107, %r106;
	add.s64 	%rd43, %rd1, %rd40;
	st.global.u32 	[%rd43], %r108;
	mul.wide.u32 	%rd44, %r190, 4;
	add.s64 	%rd45, %rd2, %rd44;
	ld.global.u32 	%r109, [%rd45];
	add.s64 	%rd46, %rd9, %rd44;
	ld.global.u32 	%r110, [%rd46];
	add.s32 	%r111, %r110, %r109;
	add.s64 	%rd47, %rd1, %rd44;
	st.global.u32 	[%rd47], %r111;
	mul.wide.u32 	%rd48, %r189, 4;
	add.s64 	%rd49, %rd2, %rd48;
	ld.global.u32 	%r112, [%rd49];
	add.s64 	%rd50, %rd9, %rd48;
	ld.global.u32 	%r113, [%rd50];
	add.s32 	%r114, %r113, %r112;
	add.s64 	%rd51, %rd1, %rd48;
	st.global.u32 	[%rd51], %r114;
	mul.wide.u32 	%rd52, %r188, 4;
	add.s64 	%rd53, %rd2, %rd52;
	ld.global.u32 	%r115, [%rd53];
	add.s64 	%rd54, %rd9, %rd52;
	ld.global.u32 	%r116, [%rd54];
	add.s32 	%r117, %r116, %r115;
	add.s64 	%rd55, %rd1, %rd52;
	st.global.u32 	[%rd55], %r117;
	mul.wide.u32 	%rd56, %r187, 4;
	add.s64 	%rd57, %rd2, %rd56;
	ld.global.u32 	%r118, [%rd57];
	add.s64 	%rd58, %rd9, %rd56;
	ld.global.u32 	%r119, [%rd58];
	add.s32 	%r120, %r119, %r118;
	add.s64 	%rd59, %rd1, %rd56;
	st.global.u32 	[%rd59], %r120;
	mul.wide.u32 	%rd60, %r186, 4;
	add.s64 	%rd61, %rd2, %rd60;
	ld.global.u32 	%r121, [%rd61];
	add.s64 	%rd62, %rd9, %rd60;
	ld.global.u32 	%r122, [%rd62];
	add.s32 	%r123, %r122, %r121;
	add.s64 	%rd63, %rd1, %rd60;
	st.global.u32 	[%rd63], %r123;
	mul.wide.u32 	%rd64, %r185, 4;
	add.s64 	%rd65, %rd2, %rd64;
	ld.global.u32 	%r124, [%rd65];
	add.s64 	%rd66, %rd9, %rd64;
	ld.global.u32 	%r125, [%rd66];
	add.s32 	%r126, %r125, %r124;
	add.s64 	%rd67, %rd1, %rd64;
	st.global.u32 	[%rd67], %r126;
	mul.wide.u32 	%rd68, %r184, 4;
	add.s64 	%rd69, %rd2, %rd68;
	ld.global.u32 	%r127, [%rd69];
	add.s64 	%rd70, %rd9, %rd68;
	ld.global.u32 	%r128, [%rd70];
	add.s32 	%r129, %r128, %r127;
	add.s64 	%rd71, %rd1, %rd68;
	st.global.u32 	[%rd71], %r129;
	add.s32 	%r199, %r199, 16;
	shl.b32 	%r130, %r70, 4;
	add.s32 	%r198, %r198, %r130;
	add.s32 	%r197, %r197, %r130;
	add.s32 	%r196, %r196, %r130;
	add.s32 	%r195, %r195, %r130;
	add.s32 	%r194, %r194, %r130;
	add.s32 	%r193, %r193, %r130;
	add.s32 	%r192, %r192, %r130;
	add.s32 	%r191, %r191, %r130;
	add.s32 	%r190, %r190, %r130;
	add.s32 	%r189, %r189, %r130;
	add.s32 	%r188, %r188, %r130;
	add.s32 	%r187, %r187, %r130;
	add.s32 	%r186, %r186, %r130;
	add.s32 	%r185, %r185, %r130;
	add.s32 	%r184, %r184, %r130;
	add.s32 	%r183, %r183, %r130;
	setp.ne.s32 	%p5, %r199, 0;
	@%p5 bra 	$L__BB1_3;
$L__BB1_4:
	and.b32  	%r56, %r69, 15;
	setp.eq.s32 	%p6, %r56, 0;
	@%p6 bra 	$L__BB1_13;
	ld.param.u64 	%rd125, [_Z17per_column_kerneliiPiS_S__param_3];
	cvta.to.global.u64 	%rd3, %rd125;
	and.b32  	%r57, %r69, 7;
	setp.lt.u32 	%p7, %r56, 8;
	@%p7 bra 	$L__BB1_7;
	mad.lo.s32 	%r131, %r201, %r70, %r3;
	mul.wide.u32 	%rd72, %r131, 4;
	add.s64 	%rd73, %rd2, %rd72;
	ld.global.u32 	%r132, [%rd73];
	add.s64 	%rd74, %rd3, %rd72;
	ld.global.u32 	%r133, [%rd74];
	add.s32 	%r134, %r133, %r132;
	add.s64 	%rd75, %rd1, %rd72;
	st.global.u32 	[%rd75], %r134;
	add.s32 	%r135, %r131, %r70;
	mul.wide.u32 	%rd76, %r135, 4;
	add.s64 	%rd77, %rd2, %rd76;
	ld.global.u32 	%r136, [%rd77];
	add.s64 	%rd78, %rd3, %rd76;
	ld.global.u32 	%r137, [%rd78];
	add.s32 	%r138, %r137, %r136;
	add.s64 	%rd79, %rd1, %rd76;
	st.global.u32 	[%rd79], %r138;
	add.s32 	%r139, %r135, %r70;
	mul.wide.u32 	%rd80, %r139, 4;
	add.s64 	%rd81, %rd2, %rd80;
	ld.global.u32 	%r140, [%rd81];
	add.s64 	%rd82, %rd3, %rd80;
	ld.global.u32 	%r141, [%rd82];
	add.s32 	%r142, %r141, %r140;
	add.s64 	%rd83, %rd1, %rd80;
	st.global.u32 	[%rd83], %r142;
	add.s32 	%r143, %r139, %r70;
	mul.wide.u32 	%rd84, %r143, 4;
	add.s64 	%rd85, %rd2, %rd84;
	ld.global.u32 	%r144, [%rd85];
	add.s64 	%rd86, %rd3, %rd84;
	ld.global.u32 	%r145, [%rd86];
	add.s32 	%r146, %r145, %r144;
	add.s64 	%rd87, %rd1, %rd84;
	st.global.u32 	[%rd87], %r146;
	add.s32 	%r147, %r143, %r70;
	mul.wide.u32 	%rd88, %r147, 4;
	add.s64 	%rd89, %rd2, %rd88;
	ld.global.u32 	%r148, [%rd89];
	add.s64 	%rd90, %rd3, %rd88;
	ld.global.u32 	%r149, [%rd90];
	add.s32 	%r150, %r149, %r148;
	add.s64 	%rd91, %rd1, %rd88;
	st.global.u32 	[%rd91], %r150;
	add.s32 	%r151, %r147, %r70;
	mul.wide.u32 	%rd92, %r151, 4;
	add.s64 	%rd93, %rd2, %rd92;
	ld.global.u32 	%r152, [%rd93];
	add.s64 	%rd94, %rd3, %rd92;
	ld.global.u32 	%r153, [%rd94];
	add.s32 	%r154, %r153, %r152;
	add.s64 	%rd95, %rd1, %rd92;
	st.global.u32 	[%rd95], %r154;
	add.s32 	%r155, %r151, %r70;
	mul.wide.u32 	%rd96, %r155, 4;
	add.s64 	%rd97, %rd2, %rd96;
	ld.global.u32 	%r156, [%rd97];
	add.s64 	%rd98, %rd3, %rd96;
	ld.global.u32 	%r157, [%rd98];
	add.s32 	%r158, %r157, %r156;
	add.s64 	%rd99, %rd1, %rd96;
	st.global.u32 	[%rd99], %r158;
	add.s32 	%r159, %r155, %r70;
	mul.wide.u32 	%rd100, %r159, 4;
	add.s64 	%rd101, %rd2, %rd100;
	ld.global.u32 	%r160, [%rd101];
	add.s64 	%rd102, %rd3, %rd100;
	ld.global.u32 	%r161, [%rd102];
	add.s32 	%r162, %r161, %r160;
	add.s64 	%rd103, %rd1, %rd100;
	st.global.u32 	[%rd103], %r162;
	add.s32 	%r201, %r201, 8;
$L__BB1_7:
	setp.eq.s32 	%p8, %r57, 0;
	@%p8 bra 	$L__BB1_13;
	and.b32  	%r60, %r69, 3;
	setp.lt.u32 	%p9, %r57, 4;
	@%p9 bra 	$L__BB1_10;
	mad.lo.s32 	%r163, %r201, %r70, %r3;
	mul.wide.u32 	%rd104, %r163, 4;
	add.s64 	%rd105, %rd2, %rd104;
	ld.global.u32 	%r164, [%rd105];
	add.s64 	%rd106, %rd3, %rd104;
	ld.global.u32 	%r165, [%rd106];
	add.s32 	%r166, %r165, %r164;
	add.s64 	%rd107, %rd1, %rd104;
	st.global.u32 	[%rd107], %r166;
	add.s32 	%r167, %r163, %r70;
	mul.wide.u32 	%rd108, %r167, 4;
	add.s64 	%rd109, %rd2, %rd108;
	ld.global.u32 	%r168, [%rd109];
	add.s64 	%rd110, %rd3, %rd108;
	ld.global.u32 	%r169, [%rd110];
	add.s32 	%r170, %r169, %r168;
	add.s64 	%rd111, %rd1, %rd108;
	st.global.u32 	[%rd111], %r170;
	add.s32 	%r171, %r167, %r70;
	mul.wide.u32 	%rd112, %r171, 4;
	add.s64 	%rd113, %rd2, %rd112;
	ld.global.u32 	%r172, [%rd113];
	add.s64 	%rd114, %rd3, %rd112;
	ld.global.u32 	%r173, [%rd114];
	add.s32 	%r174, %r173, %r172;
	add.s64 	%rd115, %rd1, %rd112;
	st.global.u32 	[%rd115], %r174;
	add.s32 	%r175, %r171, %r70;
	mul.wide.u32 	%rd116, %r175, 4;
	add.s64 	%rd117, %rd2, %rd116;
	ld.global.u32 	%r176, [%rd117];
	add.s64 	%rd118, %rd3, %rd116;
	ld.global.u32 	%r177, [%rd118];
	add.s32 	%r178, %r177, %r176;
	add.s64 	%rd119, %rd1, %rd116;
	st.global.u32 	[%rd119], %r178;
	add.s32 	%r201, %r201, 4;
$L__BB1_10:
	setp.eq.s32 	%p10, %r60, 0;
	@%p10 bra 	$L__BB1_13;
	mad.lo.s32 	%r179, %r201, %r70, %r1;
	add.s32 	%r204, %r179, %r2;
	neg.s32 	%r203, %r60;
$L__BB1_12:
	.pragma "nounroll";
	mul.wide.u32 	%rd120, %r204, 4;
	add.s64 	%rd121, %rd2, %rd120;
	ld.global.u32 	%r180, [%rd121];
	add.s64 	%rd122, %rd3, %rd120;
	ld.global.u32 	%r181, [%rd122];
	add.s32 	%r182, %r181, %r180;
	add.s64 	%rd123, %rd1, %rd120;
	st.global.u32 	[%rd123], %r182;
	add.s32 	%r204, %r204, %r70;
	add.s32 	%r203, %r203, 1;
	setp.ne.s32 	%p11, %r203, 0;
	@%p11 bra 	$L__BB1_12;
$L__BB1_13:
	ret;

}
	// .globl	_Z18per_element_kerneliiPiS_S_
.visible .entry _Z18per_element_kerneliiPiS_S_(
	.param .u32 _Z18per_element_kerneliiPiS_S__param_0,
	.param .u32 _Z18per_element_kerneliiPiS_S__param_1,
	.param .u64 .ptr .align 1 _Z18per_element_kerneliiPiS_S__param_2,
	.param .u64 .ptr .align 1 _Z18per_element_kerneliiPiS_S__param_3,
	.param .u64 .ptr .align 1 _Z18per_element_kerneliiPiS_S__param_4
)
{
	.reg .pred 	%p<2>;
	.reg .b32 	%r<17>;
	.reg .b64 	%rd<11>;

	ld.param.u32 	%r2, [_Z18per_element_kerneliiPiS_S__param_0];
	ld.param.u32 	%r3, [_Z18per_element_kerneliiPiS_S__param_1];
	ld.param.u64 	%rd1, [_Z18per_element_kerneliiPiS_S__param_2];
	ld.param.u64 	%rd2, [_Z18per_element_kerneliiPiS_S__param_3];
	ld.param.u64 	%rd3, [_Z18per_element_kerneliiPiS_S__param_4];
	mov.u32 	%r4, %ctaid.x;
	mov.u32 	%r5, %nctaid.y;
	mov.u32 	%r6, %ctaid.y;
	mad.lo.s32 	%r7, %r4, %r5, %r6;
	mov.u32 	%r8, %ntid.x;
	mov.u32 	%r9, %ntid.y;
	mov.u32 	%r10, %tid.x;
	mov.u32 	%r11, %tid.y;
	mad.lo.s32 	%r12, %r7, %r8, %r10;
	mad.lo.s32 	%r1, %r12, %r9, %r11;
	mul.lo.s32 	%r13, %r3, %r2;
	setp.ge.u32 	%p1, %r1, %r13;
	@%p1 bra 	$L__BB2_2;
	cvta.to.global.u64 	%rd4, %rd1;
	cvta.to.global.u64 	%rd5, %rd2;
	cvta.to.global.u64 	%rd6, %rd3;
	mul.wide.u32 	%rd7, %r1, 4;
	add.s64 	%rd8, %rd4, %rd7;
	ld.global.u32 	%r14, [%rd8];
	add.s64 	%rd9, %rd5, %rd7;
	ld.global.u32 	%r15, [%rd9];
	add.s32 	%r16, %r15, %r14;
	add.s64 	%rd10, %rd6, %rd7;
	st.global.u32 	[%rd10], %r16;
$L__BB2_2:
	ret;

}


// ===== COMPILED SASS (sm_100) =====

	.target	sm_100

	.elftype	@"ET_EXEC"


//--------------------- .note.nv.tkinfo           --------------------------
	.section	.note.nv.tkinfo,"",@"SHT_NOTE"
	.sectionflags	@"SHF_NOTE_NV_TKINFO"
	.tkinfo
        /*0018*/ 	.word	0x00000002
        /*0030*/ 	.string	""
        /*0030*/ 	.string	"ptxas"
        /*0030*/ 	.string	"Cuda compilation tools, release 13.0, V13.0.88"
        /*0030*/ 	.string	"Build cuda_13.0.r13.0/compiler.36424714_0"
        /*0030*/ 	.string	"-arch sm_100 -m 64 "



//--------------------- .note.nv.cuinfo           --------------------------
	.section	.note.nv.cuinfo,"",@"SHT_NOTE"
	.sectionflags	@"SHF_NOTE_NV_CUINFO"
        /*0018*/ 	.short	0x0002
        /*001a*/ 	.short	0x0064
        /*001c*/ 	.short	0x0082
	.zero		2


//--------------------- .nv.info                  --------------------------
	.section	.nv.info,"",@"SHT_CUDA_INFO"
	.align	4


	//----- nvinfo : EIATTR_REGCOUNT
	.align		4
        /*0000*/ 	.byte	0x04, 0x2f
        /*0002*/ 	.short	(.L_1 - .L_0)
	.align		4
.L_0:
        /*0004*/ 	.word	index@(_Z14per_row_kerneliiPiS_S_)
        /*0008*/ 	.word	0x00000020


	//----- nvinfo : EIATTR_FRAME_SIZE
	.align		4
.L_1:
        /*000c*/ 	.byte	0x04, 0x11
        /*000e*/ 	.short	(.L_3 - .L_2)
	.align		4
.L_2:
        /*0010*/ 	.word	index@(_Z14per_row_kerneliiPiS_S_)
        /*0014*/ 	.word	0x00000000


	//----- nvinfo : EIATTR_REGCOUNT
	.align		4
.L_3:
        /*0018*/ 	.byte	0x04, 0x2f
        /*001a*/ 	.short	(.L_5 - .L_4)
	.align		4
.L_4:
        /*001c*/ 	.word	index@(_Z17per_column_kerneliiPiS_S_)
        /*0020*/ 	.word	0x00000028


	//----- nvinfo : EIATTR_FRAME_SIZE
	.align		4
.L_5:
        /*0024*/ 	.byte	0x04, 0x11
        /*0026*/ 	.short	(.L_7 - .L_6)
	.align		4
.L_6:
        /*0028*/ 	.word	index@(_Z17per_column_kerneliiPiS_S_)
        /*002c*/ 	.word	0x00000000


	//----- nvinfo : EIATTR_REGCOUNT
	.align		4
.L_7:
        /*0030*/ 	.byte	0x04, 0x2f
        /*0032*/ 	.short	(.L_9 - .L_8)
	.align		4
.L_8:
        /*0034*/ 	.word	index@(_Z18per_element_kerneliiPiS_S_)
        /*0038*/ 	.word	0x0000000c


	//----- nvinfo : EIATTR_FRAME_SIZE
	.align		4
.L_9:
        /*003c*/ 	.byte	0x04, 0x11
        /*003e*/ 	.short	(.L_11 - .L_10)
	.align		4
.L_10:
        /*0040*/ 	.word	index@(_Z18per_element_kerneliiPiS_S_)
        /*0044*/ 	.word	0x00000000


	//----- nvinfo : EIATTR_MIN_STACK_SIZE
	.align		4
.L_11:
        /*0048*/ 	.byte	0x04, 0x12
        /*004a*/ 	.short	(.L_13 - .L_12)
	.align		4
.L_12:
        /*004c*/ 	.word	index@(_Z18per_element_kerneliiPiS_S_)
        /*0050*/ 	.word	0x00000000


	//----- nvinfo : EIATTR_MIN_STACK_SIZE
	.align		4
.L_13:
        /*0054*/ 	.byte	0x04, 0x12
        /*0056*/ 	.short	(.L_15 - .L_14)
	.align		4
.L_14:
        /*0058*/ 	.word	index@(_Z17per_column_kerneliiPiS_S_)
        /*005c*/ 	.word	0x00000000


	//----- nvinfo : EIATTR_MIN_STACK_SIZE
	.align		4
.L_15:
        /*0060*/ 	.byte	0x04, 0x12
        /*0062*/ 	.short	(.L_17 - .L_16)
	.align		4
.L_16:
        /*0064*/ 	.word	index@(_Z14per_row_kerneliiPiS_S_)
        /*0068*/ 	.word	0x00000000
.L_17:


//--------------------- .nv.compat                --------------------------
	.section	.nv.compat,"",@"SHT_CUDA_COMPAT_INFO"
	.align	4
        /*0000*/ 	.byte	0x02, 0x09, 0x00, 0x00, 0x02, 0x02, 0x01, 0x00, 0x02, 0x05, 0x05, 0x00, 0x03, 0x07, 0x01, 0x01
        /*0010*/ 	.byte	0x02, 0x03, 0x00, 0x00, 0x02, 0x06, 0x01, 0x00, 0x04, 0x0b, 0x08, 0x00, 0x09, 0x00, 0x00, 0x00
        /*0020*/ 	.byte	0x00, 0x00, 0x00, 0x00


//--------------------- .nv.info._Z18per_element_kerneliiPiS_S_ --------------------------
	.section	.nv.info._Z18per_element_kerneliiPiS_S_,"",@"SHT_CUDA_INFO"
	.sectionflags	@""
	.align	4


	//----- nvinfo : EIATTR_CUDA_API_VERSION
	.align		4
        /*0000*/ 	.byte	0x04, 0x37
        /*0002*/ 	.short	(.L_19 - .L_18)
.L_18:
        /*0004*/ 	.word	0x00000082


	//----- nvinfo : EIATTR_KPARAM_INFO
	.align		4
.L_19:
        /*0008*/ 	.byte	0x04, 0x17
        /*000a*/ 	.short	(.L_21 - .L_20)
.L_20:
        /*000c*/ 	.word	0x00000000
        /*0010*/ 	.short	0x0004
        /*0012*/ 	.short	0x0018
        /*0014*/ 	.byte	0x00, 0xf5, 0x21, 0x00


	//----- nvinfo : EIATTR_KPARAM_INFO
	.align		4
.L_21:
        /*0018*/ 	.byte	0x04, 0x17
        /*001a*/ 	.short	(.L_23 - .L_22)
.L_22:
        /*001c*/ 	.word	0x00000000
        /*0020*/ 	.short	0x0003
        /*0022*/ 	.short	0x0010
        /*0024*/ 	.byte	0x00, 0xf5, 0x21, 0x00


	//----- nvinfo : EIATTR_KPARAM_INFO
	.align		4
.L_23:
        /*0028*/ 	.byte	0x04, 0x17
        /*002a*/ 	.short	(.L_25 - .L_24)
.L_24:
        /*002c*/ 	.word	0x00000000
        /*0030*/ 	.short	0x0002
        /*0032*/ 	.short	0x0008
        /*0034*/ 	.byte	0x00, 0xf5, 0x21, 0x00


	//----- nvinfo : EIATTR_KPARAM_INFO
	.align		4
.L_25:
        /*0038*/ 	.byte	0x04, 0x17
        /*003a*/ 	.short	(.L_27 - .L_26)
.L_26:
        /*003c*/ 	.word	0x00000000
        /*0040*/ 	.short	0x0001
        /*0042*/ 	.short	0x0004
        /*0044*/ 	.byte	0x00, 0xf0, 0x11, 0x00


	//----- nvinfo : EIATTR_KPARAM_INFO
	.align		4
.L_27:
        /*0048*/ 	.byte	0x04, 0x17
        /*004a*/ 	.short	(.L_29 - .L_28)
.L_28:
        /*004c*/ 	.word	0x00000000
        /*0050*/ 	.short	0x0000
        /*0052*/ 	.short	0x0000
        /*0054*/ 	.byte	0x00, 0xf0, 0x11, 0x00


	//----- nvinfo : EIATTR_SPARSE_MMA_MASK
	.align		4
.L_29:
        /*0058*/ 	.byte	0x03, 0x50
        /*005a*/ 	.short	0x0000


	//----- nvinfo : EIATTR_MAXREG_COUNT
	.align		4
        /*005c*/ 	.byte	0x03, 0x1b
        /*005e*/ 	.short	0x00ff


	//----- nvinfo : EIATTR_MERCURY_ISA_VERSION
	.align		4
        /*0060*/ 	.byte	0x03, 0x5f
        /*0062*/ 	.short	0x0101


	//----- nvinfo : EIATTR_VRC_CTA_INIT_COUNT
	.align		4
        /*0064*/ 	.byte	0x02, 0x4a
	.zero		1
	.zero		1


	//----- nvinfo : EIATTR_EXIT_INSTR_OFFSETS
	.align		4
        /*0068*/ 	.byte	0x04, 0x1c
        /*006a*/ 	.short	(.L_31 - .L_30)


	//   ....[0]....
.L_30:
        /*006c*/ 	.word	0x000000e0


	//   ....[1]....
        /*0070*/ 	.word	0x000001a0


	//----- nvinfo : EIATTR_CBANK_PARAM_SIZE
	.align		4
.L_31:
        /*0074*/ 	.byte	0x03, 0x19
        /*0076*/ 	.short	0x0020


	//----- nvinfo : EIATTR_PARAM_CBANK
	.align		4
        /*0078*/ 	.byte	0x04, 0x0a
        /*007a*/ 	.short	(.L_33 - .L_32)
	.align		4
.L_32:
        /*007c*/ 	.word	index@(.nv.constant0._Z18per_element_kerneliiPiS_S_)
        /*0080*/ 	.short	0x0380
        /*0082*/ 	.short	0x0020


	//----- nvinfo : EIATTR_SW_WAR
	.align		4
.L_33:
        /*0084*/ 	.byte	0x04, 0x36
        /*0086*/ 	.short	(.L_35 - .L_34)
.L_34:
        /*0088*/ 	.word	0x00000008
.L_35:


//--------------------- .nv.info._Z17per_column_kerneliiPiS_S_ --------------------------
	.section	.nv.info._Z17per_column_kerneliiPiS_S_,"",@"SHT_CUDA_INFO"
	.sectionflags	@""
	.align	4


	//----- nvinfo : EIATTR_CUDA_API_VERSION
	.align		4
        /*0000*/ 	.byte	0x04, 0x37
        /*0002*/ 	.short	(.L_37 - .L_36)
.L_36:
        /*0004*/ 	.word	0x00000082


	//----- nvinfo : EIATTR_KPARAM_INFO
	.align		4
.L_37:
        /*0008*/ 	.byte	0x04, 0x17
        /*000a*/ 	.short	(.L_39 - .L_38)
.L_38:
        /*000c*/ 	.word	0x00000000
        /*0010*/ 	.short	0x0004
        /*0012*/ 	.short	0x0018
        /*0014*/ 	.byte	0x00, 0xf5, 0x21, 0x00


	//----- nvinfo : EIATTR_KPARAM_INFO
	.align		4
.L_39:
        /*0018*/ 	.byte	0x04, 0x17
        /*001a*/ 	.short	(.L_41 - .L_40)
.L_40:
        /*001c*/ 	.word	0x00000000
        /*0020*/ 	.short	0x0003
        /*0022*/ 	.short	0x0010
        /*0024*/ 	.byte	0x00, 0xf5, 0x21, 0x00


	//----- nvinfo : EIATTR_KPARAM_INFO
	.align		4
.L_41:
        /*0028*/ 	.byte	0x04, 0x17
        /*002a*/ 	.short	(.L_43 - .L_42)
.L_42:
        /*002c*/ 	.word	0x00000000
        /*0030*/ 	.short	0x0002
        /*0032*/ 	.short	0x0008
        /*0034*/ 	.byte	0x00, 0xf5, 0x21, 0x00


	//----- nvinfo : EIATTR_KPARAM_INFO
	.align		4
.L_43:
        /*0038*/ 	.byte	0x04, 0x17
        /*003a*/ 	.short	(.L_45 - .L_44)
.L_44:
        /*003c*/ 	.word	0x00000000
        /*0040*/ 	.short	0x0001
        /*0042*/ 	.short	0x0004
        /*0044*/ 	.byte	0x00, 0xf0, 0x11, 0x00


	//----- nvinfo : EIATTR_KPARAM_INFO
	.align		4
.L_45:
        /*0048*/ 	.byte	0x04, 0x17
        /*004a*/ 	.short	(.L_47 - .L_46)
.L_46:
        /*004c*/ 	.word	0x00000000
        /*0050*/ 	.short	0x0000
        /*0052*/ 	.short	0x0000
        /*0054*/ 	.byte	0x00, 0xf0, 0x11, 0x00


	//----- nvinfo : EIATTR_SPARSE_MMA_MASK
	.align		4
.L_47:
        /*0058*/ 	.byte	0x03, 0x50
        /*005a*/ 	.short	0x0000


	//----- nvinfo : EIATTR_MAXREG_COUNT
	.align		4
        /*005c*/ 	.byte	0x03, 0x1b
        /*005e*/ 	.short	0x00ff


	//----- nvinfo : EIATTR_MERCURY_ISA_VERSION
	.align		4
        /*0060*/ 	.byte	0x03, 0x5f
        /*0062*/ 	.short	0x0101


	//----- nvinfo : EIATTR_VRC_CTA_INIT_COUNT
	.align		4
        /*0064*/ 	.byte	0x02, 0x4a
	.zero		1
	.zero		1


	//----- nvinfo : EIATTR_EXIT_INSTR_OFFSETS
	.align		4
        /*0068*/ 	.byte	0x04, 0x1c
        /*006a*/ 	.short	(.L_49 - .L_48)


	//   ....[0]....
.L_48:
        /*006c*/ 	.word	0x000000d0


	//   ....[1]....
        /*0070*/ 	.word	0x00000c50


	//   ....[2]....
        /*0074*/ 	.word	0x000010f0


	//   ....[3]....
        /*0078*/ 	.word	0x00001390


	//   ....[4]....
        /*007c*/ 	.word	0x000014b0


	//----- nvinfo : EIATTR_CBANK_PARAM_SIZE
	.align		4
.L_49:
        /*0080*/ 	.byte	0x03, 0x19
        /*0082*/ 	.short	0x0020


	//----- nvinfo : EIATTR_PARAM_CBANK
	.align		4
        /*0084*/ 	.byte	0x04, 0x0a
        /*0086*/ 	.short	(.L_51 - .L_50)
	.align		4
.L_50:
        /*0088*/ 	.word	index@(.nv.constant0._Z17per_column_kerneliiPiS_S_)
        /*008c*/ 	.short	0x0380
        /*008e*/ 	.short	0x0020


	//----- nvinfo : EIATTR_SW_WAR
	.align		4
.L_51:
        /*0090*/ 	.byte	0x04, 0x36
        /*0092*/ 	.short	(.L_53 - .L_52)
.L_52:
        /*0094*/ 	.word	0x00000008
.L_53:


//--------------------- .nv.info._Z14per_row_kerneliiPiS_S_ --------------------------
	.section	.nv.info._Z14per_row_kerneliiPiS_S_,"",@"SHT_CUDA_INFO"
	.sectionflags	@""
	.align	4


	//----- nvinfo : EIATTR_CUDA_API_VERSION
	.align		4
        /*0000*/ 	.byte	0x04, 0x37
        /*0002*/ 	.short	(.L_55 - .L_54)
.L_54:
        /*0004*/ 	.word	0x00000082


	//----- nvinfo : EIATTR_KPARAM_INFO
	.align		4
.L_55:
        /*0008*/ 	.byte	0x04, 0x17
        /*000a*/ 	.short	(.L_57 - .L_56)
.L_56:
        /*000c*/ 	.word	0x00000000
        /*0010*/ 	.short	0x0004
        /*0012*/ 	.short	0x0018
        /*0014*/ 	.byte	0x00, 0xf5, 0x21, 0x00


	//----- nvinfo : EIATTR_KPARAM_INFO
	.align		4
.L_57:
        /*0018*/ 	.byte	0x04, 0x17
        /*001a*/ 	.short	(.L_59 - .L_58)
.L_58:
        /*001c*/ 	.word	0x00000000
        /*0020*/ 	.short	0x0003
        /*0022*/ 	.short	0x0010
        /*0024*/ 	.byte	0x00, 0xf5, 0x21, 0x00


	//----- nvinfo : EIATTR_KPARAM_INFO
	.align		4
.L_59:
        /*0028*/ 	.byte	0x04, 0x17
        /*002a*/ 	.short	(.L_61 - .L_60)
.L_60:
        /*002c*/ 	.word	0x00000000
        /*0030*/ 	.short	0x0002
        /*0032*/ 	.short	0x0008
        /*0034*/ 	.byte	0x00, 0xf5, 0x21, 0x00


	//----- nvinfo : EIATTR_KPARAM_INFO
	.align		4
.L_61:
        /*0038*/ 	.byte	0x04, 0x17
        /*003a*/ 	.short	(.L_63 - .L_62)
.L_62:
        /*003c*/ 	.word	0x00000000
        /*0040*/ 	.short	0x0001
        /*0042*/ 	.short	0x0004
        /*0044*/ 	.byte	0x00, 0xf0, 0x11, 0x00


	//----- nvinfo : EIATTR_KPARAM_INFO
	.align		4
.L_63:
        /*0048*/ 	.byte	0x04, 0x17
        /*004a*/ 	.short	(.L_65 - .L_64)
.L_64:
        /*004c*/ 	.word	0x00000000
        /*0050*/ 	.short	0x0000
        /*0052*/ 	.short	0x0000
        /*0054*/ 	.byte	0x00, 0xf0, 0x11, 0x00


	//----- nvinfo : EIATTR_SPARSE_MMA_MASK
	.align		4
.L_65:
        /*0058*/ 	.byte	0x03, 0x50
        /*005a*/ 	.short	0x0000


	//----- nvinfo : EIATTR_MAXREG_COUNT
	.align		4
        /*005c*/ 	.byte	0x03, 0x1b
        /*005e*/ 	.short	0x00ff


	//----- nvinfo : EIATTR_MERCURY_ISA_VERSION
	.align		4
        /*0060*/ 	.byte	0x03, 0x5f
        /*0062*/ 	.short	0x0101


	//----- nvinfo : EIATTR_VRC_CTA_INIT_COUNT
	.align		4
        /*0064*/ 	.byte	0x02, 0x4a
	.zero		1
	.zero		1


	//----- nvinfo : EIATTR_EXIT_INSTR_OFFSETS
	.align		4
        /*0068*/ 	.byte	0x04, 0x1c
        /*006a*/ 	.short	(.L_67 - .L_66)


	//   ....[0]....
.L_66:
        /*006c*/ 	.word	0x00000080


	//   ....[1]....
        /*0070*/ 	.word	0x00000980


	//   ....[2]....
        /*0074*/ 	.word	0x00000e10


	//   ....[3]....
        /*0078*/ 	.word	0x000010a0


	//   ....[4]....
        /*007c*/ 	.word	0x000011b0


	//----- nvinfo : EIATTR_CBANK_PARAM_SIZE
	.align		4
.L_67:
        /*0080*/ 	.byte	0x03, 0x19
        /*0082*/ 	.short	0x0020


	//----- nvinfo : EIATTR_PARAM_CBANK
	.align		4
        /*0084*/ 	.byte	0x04, 0x0a
        /*0086*/ 	.short	(.L_69 - .L_68)
	.align		4
.L_68:
        /*0088*/ 	.word	index@(.nv.constant0._Z14per_row_kerneliiPiS_S_)
        /*008c*/ 	.short	0x0380
        /*008e*/ 	.short	0x0020


	//----- nvinfo : EIATTR_SW_WAR
	.align		4
.L_69:
        /*0090*/ 	.byte	0x04, 0x36
        /*0092*/ 	.short	(.L_71 - .L_70)
.L_70:
        /*0094*/ 	.word	0x00000008
.L_71:


//--------------------- .nv.callgraph             --------------------------
	.section	.nv.callgraph,"",@"SHT_CUDA_CALLGRAPH"
	.align	4
	.sectionentsize	8
	.align		4
        /*0000*/ 	.word	0x00000000
	.align		4
        /*0004*/ 	.word	0xffffffff
	.align		4
        /*0008*/ 	.word	0x00000000
	.align		4
        /*000c*/ 	.word	0xfffffffe
	.align		4
        /*0010*/ 	.word	0x00000000
	.align		4
        /*0014*/ 	.word	0xfffffffd
	.align		4
        /*0018*/ 	.word	0x00000000
	.align		4
        /*001c*/ 	.word	0xfffffffc


//--------------------- .text._Z18per_element_kerneliiPiS_S_ --------------------------
	.section	.text._Z18per_element_kerneliiPiS_S_,"ax",@progbits
	.align	128
        .global         _Z18per_element_kerneliiPiS_S_
        .type           _Z18per_element_kerneliiPiS_S_,@function
        .size           _Z18per_element_kerneliiPiS_S_,(.L_x_13 - _Z18per_element_kerneliiPiS_S_)
        .other          _Z18per_element_kerneliiPiS_S_,@"STO_CUDA_ENTRY STV_DEFAULT"
_Z18per_element_kerneliiPiS_S_:
.text._Z18per_element_kerneliiPiS_S_:
[----:B------:R-:W-:Y:S01]  /*0000*/  LDC R1, c[0x0][0x37c] ;  /* 0x0000df00ff017b82 */ /* 0x000fe20000000800 */
[----:B------:R-:W0:Y:S07]  /*0010*/  S2R R3, SR_TID.X ;  /* 0x0000000000037919 */ /* 0x000e2e0000002100 */
[----:B------:R-:W-:Y:S01]  /*0020*/  S2UR UR4, SR_CTAID.X ;  /* 0x00000000000479c3 */ /* 0x000fe20000002500 */
[----:B------:R-:W1:Y:S01]  /*0030*/  LDCU UR5, c[0x0][0x374] ;  /* 0x00006e80ff0577ac */ /* 0x000e620008000800 */
[----:B------:R-:W2:Y:S01]  /*0040*/  S2R R9, SR_TID.Y ;  /* 0x0000000000097919 */ /* 0x000ea20000002200 */
[----:B------:R-:W3:Y:S05]  /*0050*/  LDCU.64 UR8, c[0x0][0x380] ;  /* 0x00007000ff0877ac */ /* 0x000eea0008000a00 */
[----:B------:R-:W1:Y:S08]  /*0060*/  S2UR UR6, SR_CTAID.Y ;  /* 0x00000000000679c3 */ /* 0x000e700000002600 */
[----:B------:R-:W0:Y:S01]  /*0070*/  LDC R0, c[0x0][0x360] ;  /* 0x0000d800ff007b82 */ /* 0x000e220000000800 */
[----:B------:R-:W2:Y:S01]  /*0080*/  LDCU UR7, c[0x0][0x364] ;  /* 0x00006c80ff0777ac */ /* 0x000ea20008000800 */
[----:B-1----:R-:W-:-:S06]  /*0090*/  UIMAD UR4, UR4, UR5, UR6 ;  /* 0x00000005040472a4 */ /* 0x002fcc000f8e0206 */
[----:B0-----:R-:W-:Y:S01]  /*00a0*/  IMAD R0, R0, UR4, R3 ;  /* 0x0000000400007c24 */ /* 0x001fe2000f8e0203 */
[----:B---3--:R-:W-:-:S03]  /*00b0*/  UIMAD UR4, UR9, UR8, URZ ;  /* 0x00000008090472a4 */ /* 0x008fc6000f8e02ff */
[----:B--2---:R-:W-:-:S05]  /*00c0*/  IMAD R9, R0, UR7, R9 ;  /* 0x0000000700097c24 */ /* 0x004fca000f8e0209 */
[----:B------:R-:W-:-:S13]  /*00d0*/  ISETP.GE.U32.AND P0, PT, R9, UR4, PT ;  /* 0x0000000409007c0c */ /* 0x000fda000bf06070 */
[----:B------:R-:W-:Y:S05]  /*00e0*/  @P0 EXIT ;  /* 0x000000000000094d */ /* 0x000fea0003800000 */
[----:B------:R-:W0:Y:S01]  /*00f0*/  LDC.64 R2, c[0x0][0x388] ;  /* 0x0000e200ff027b82 */ /* 0x000e220000000a00 */
[----:B------:R-:W1:Y:S07]  /*0100*/  LDCU.64 UR4, c[0x0][0x358] ;  /* 0x00006b00ff0477ac */ /* 0x000e6e0008000a00 */
[----:B------:R-:W2:Y:S08]  /*0110*/  LDC.64 R4, c[0x0][0x390] ;  /* 0x0000e400ff047b82 */ /* 0x000eb00000000a00 */
[----:B------:R-:W3:Y:S01]  /*0120*/  LDC.64 R6, c[0x0][0x398] ;  /* 0x0000e600ff067b82 */ /* 0x000ee20000000a00 */
[----:B0-----:R-:W-:-:S06]  /*0130*/  IMAD.WIDE.U32 R2, R9, 0x4, R2 ;  /* 0x0000000409027825 */ /* 0x001fcc00078e0002 */
[----:B-1----:R-:W4:Y:S01]  /*0140*/  LDG.E R2, desc[UR4][R2.64] ;  /* 0x0000000402027981 */ /* 0x002f22000c1e1900 */
[----:B--2---:R-:W-:-:S06]  /*0150*/  IMAD.WIDE.U32 R4, R9, 0x4, R4 ;  /* 0x0000000409047825 */ /* 0x004fcc00078e0004 */
[----:B------:R-:W4:Y:S01]  /*0160*/  LDG.E R5, desc[UR4][R4.64] ;  /* 0x0000000404057981 */ /* 0x000f22000c1e1900 */
[----:B---3--:R-:W-:Y:S01]  /*0170*/  IMAD.WIDE.U32 R6, R9, 0x4, R6 ;  /* 0x0000000409067825 */ /* 0x008fe200078e0006 */
[----:B----4-:R-:W-:-:S05]  /*0180*/  IADD3 R9, PT, PT, R2, R5, RZ ;  /* 0x0000000502097210 */ /* 0x010fca0007ffe0ff */
[----:B------:R-:W-:Y:S01]  /*0190*/  STG.E desc[UR4][R6.64], R9 ;  /* 0x0000000906007986 */ /* 0x000fe2000c101904 */
[----:B------:R-:W-:Y:S05]  /*01a0*/  EXIT ;  /* 0x000000000000794d */ /* 0x000fea0003800000 */
.L_x_0:
[----:B------:R-:W-:-:S00]  /*01b0*/  BRA `(.L_x_0) ;  /* 0xfffffffc00fc7947 */ /* 0x000fc0000383ffff */
[----:B------:R-:W-:-:S00]  /*01c0*/  NOP ;  /* 0x0000000000007918 */ /* 0x000fc00000000000 */
        /* <DEDUP_REMOVED lines=11> */
.L_x_13:


//--------------------- .text._Z17per_column_kerneliiPiS_S_ --------------------------
	.section	.text._Z17per_column_kerneliiPiS_S_,"ax",@progbits
	.align	128
        .global         _Z17per_column_kerneliiPiS_S_
        .type           _Z17per_column_kerneliiPiS_S_,@function
        .size           _Z17per_column_kerneliiPiS_S_,(.L_x_14 - _Z17per_column_kerneliiPiS_S_)
        .other          _Z17per_column_kerneliiPiS_S_,@"STO_CUDA_ENTRY STV_DEFAULT"
_Z17per_column_kerneliiPiS_S_:
.text._Z17per_column_kerneliiPiS_S_:
[----:B------:R-:W-:Y:S01]  /*0000*/  LDC R1, c[0x0][0x37c] ;  /* 0x0000df00ff017b82 */ /* 0x000fe20000000800 */
[----:B------:R-:W0:Y:S07]  /*0010*/  S2R R2, SR_TID.X ;  /* 0x0000000000027919 */ /* 0x000e2e0000002100 */
[----:B------:R-:W0:Y:S01]  /*0020*/  S2UR UR4, SR_CTAID.X ;  /* 0x00000000000479c3 */ /* 0x000e220000002500 */
[----:B------:R-:W1:Y:S01]  /*0030*/  LDCU.64 UR8, c[0x0][0x380] ;  /* 0x00007000ff0877ac */ /* 0x000e620008000a00 */
[----:B------:R-:W2:Y:S06]  /*0040*/  S2R R0, SR_TID.Y ;  /* 0x0000000000007919 */ /* 0x000eac0000002200 */
[----:B------:R-:W0:Y:S01]  /*0050*/  LDC R3, c[0x0][0x360] ;  /* 0x0000d800ff037b82 */ /* 0x000e220000000800 */
[----:B------:R-:W3:Y:S01]  /*0060*/  LDCU UR5, c[0x0][0x364] ;  /* 0x00006c80ff0577ac */ /* 0x000ee20008000800 */
[----:B-1----:R-:W-:-:S06]  /*0070*/  UISETP.GE.AND UP0, UPT, UR8, 0x1, UPT ;  /* 0x000000010800788c */ /* 0x002fcc000bf06270 */
[----:B------:R-:W-:Y:S01]  /*0080*/  PLOP3.LUT P0, PT, PT, PT, UP0, 0x80, 0x8 ;  /* 0x000000000008781c */ /* 0x000fe20003f0f008 */
[----:B0-----:R-:W-:-:S04]  /*0090*/  IMAD R3, R3, UR4, R2 ;  /* 0x0000000403037c24 */ /* 0x001fc8000f8e0202 */
[----:B---3--:R-:W-:-:S05]  /*00a0*/  IMAD R3, R3, UR5, RZ ;  /* 0x0000000503037c24 */ /* 0x008fca000f8e02ff */
[----:B--2---:R-:W-:-:S04]  /*00b0*/  IADD3 R2, PT, PT, R3, R0, RZ ;  /* 0x0000000003027210 */ /* 0x004fc80007ffe0ff */
[----:B------:R-:W-:-:S13]  /*00c0*/  ISETP.GE.U32.OR P0, PT, R2, UR9, !P0 ;  /* 0x0000000902007c0c */ /* 0x000fda000c706470 */
[----:B------:R-:W-:Y:S05]  /*00d0*/  @P0 EXIT ;  /* 0x000000000000094d */ /* 0x000fea0003800000 */
[----:B------:R-:W-:Y:S01]  /*00e0*/  UISETP.GE.U32.AND UP0, UPT, UR8, 0x10, UPT ;  /* 0x000000100800788c */ /* 0x000fe2000bf06070 */
[----:B------:R-:W-:Y:S01]  /*00f0*/  HFMA2 R5, -RZ, RZ, 0, 0 ;  /* 0x00000000ff057431 */ /* 0x000fe200000001ff */
[----:B------:R-:W0:Y:S07]  /*0100*/  LDCU.64 UR6, c[0x0][0x358] ;  /* 0x00006b00ff0677ac */ /* 0x000e2e0008000a00 */
[----:B------:R-:W-:Y:S05]  /*0110*/  BRA.U !UP0, `(.L_x_1) ;  /* 0x0000000908c47547 */ /* 0x000fea000b800000 */
[----:B------:R-:W-:Y:S01]  /*0120*/  MOV R7, UR9 ;  /* 0x0000000900077c02 */ /* 0x000fe20008000f00 */
[----:B------:R-:W-:Y:S01]  /*0130*/  ULOP3.LUT UR4, UR8, 0x7ffffff0, URZ, 0xc0, !UPT ;  /* 0x7ffffff008047892 */ /* 0x000fe2000f8ec0ff */
[----:B------:R-:W-:Y:S02]  /*0140*/  MOV R9, UR9 ;  /* 0x0000000900097c02 */ /* 0x000fe40008000f00 */
[----:B------:R-:W-:Y:S01]  /*0150*/  MOV R13, UR9 ;  /* 0x00000009000d7c02 */ /* 0x000fe20008000f00 */
[----:B------:R-:W-:Y:S01]  /*0160*/  UIADD3 UR5, UPT, UPT, -UR4, URZ, URZ ;  /* 0x000000ff04057290 */ /* 0x000fe2000fffe1ff */
[----:B------:R-:W-:Y:S01]  /*0170*/  MOV R11, UR9 ;  /* 0x00000009000b7c02 */ /* 0x000fe20008000f00 */
[--C-:B------:R-:W-:Y:S01]  /*0180*/  IMAD R6, R9, 0x3, R2.reuse ;  /* 0x0000000309067824 */ /* 0x100fe200078e0202 */
[----:B------:R-:W-:Y:S01]  /*0190*/  MOV R15, UR9 ;  /* 0x00000009000f7c02 */ /* 0x000fe20008000f00 */
[----:B------:R-:W-:Y:S01]  /*01a0*/  IMAD R12, R13, 0x5, R2 ;  /* 0x000000050d0c7824 */ /* 0x000fe200078e0202 */
[----:B------:R-:W-:-:S02]  /*01b0*/  MOV R17, UR9 ;  /* 0x0000000900117c02 */ /* 0x000fc40008000f00 */
[----:B------:R-:W-:Y:S01]  /*01c0*/  MOV R21, UR9 ;  /* 0x0000000900157c02 */ /* 0x000fe20008000f00 */
[--C-:B------:R-:W-:Y:S01]  /*01d0*/  IMAD R9, R15, 0x6, R2.reuse ;  /* 0x000000060f097824 */ /* 0x100fe200078e0202 */
        /* <DEDUP_REMOVED lines=14> */
[-C--:B------:R-:W-:Y:S01]  /*02c0*/  LEA R4, R7, R2.reuse, 0x1 ;  /* 0x0000000207047211 */ /* 0x080fe200078e08ff */
[----:B------:R-:W-:Y:S01]  /*02d0*/  IMAD R34, R27, 0xf, R2 ;  /* 0x0000000f1b227824 */ /* 0x000fe200078e0202 */
[----:B------:R-:W-:-:S02]  /*02e0*/  LEA R7, R11, R2, 0x2 ;  /* 0x000000020b077211 */ /* 0x000fc400078e10ff */
[----:B------:R-:W-:Y:S02]  /*02f0*/  IADD3 R8, PT, PT, R3, UR9, R0 ;  /* 0x0000000903087c10 */ /* 0x000fe4000fffe000 */
[-C--:B------:R-:W-:Y:S02]  /*0300*/  MOV R5, R2.reuse ;  /* 0x0000000200057202 */ /* 0x080fe40000000f00 */
[----:B------:R-:W-:-:S07]  /*0310*/  LEA R11, R19, R2, 0x3 ;  /* 0x00000002130b7211 */ /* 0x000fce00078e18ff */
.L_x_2:
[----:B------:R-:W1:Y:S08]  /*0320*/  LDC.64 R18, c[0x0][0x388] ;  /* 0x0000e200ff127b82 */ /* 0x000e700000000a00 */
[----:B------:R-:W2:Y:S08]  /*0330*/  LDC.64 R16, c[0x0][0x390] ;  /* 0x0000e400ff107b82 */ /* 0x000eb00000000a00 */
[----:B------:R-:W3:Y:S01]  /*0340*/  LDC.64 R14, c[0x0][0x398] ;  /* 0x0000e600ff0e7b82 */ /* 0x000ee20000000a00 */
[----:B-1----:R-:W-:-:S06]  /*0350*/  IMAD.WIDE.U32 R28, R5, 0x4, R18 ;  /* 0x00000004051c7825 */ /* 0x002fcc00078e0012 */
[----:B0-----:R-:W4:Y:S01]  /*0360*/  LDG.E R28, desc[UR6][R28.64] ;  /* 0x000000061c1c7981 */ /* 0x001f22000c1e1900 */
[----:B--2---:R-:W-:-:S06]  /*0370*/  IMAD.WIDE.U32 R26, R5, 0x4, R16 ;  /* 0x00000004051a7825 */ /* 0x004fcc00078e0010 */
[----:B------:R-:W4:Y:S01]  /*0380*/  LDG.E R27, desc[UR6][R26.64] ;  /* 0x000000061a1b7981 */ /* 0x000f22000c1e1900 */
[----:B------:R-:W-:-:S04]  /*0390*/  IMAD.WIDE.U32 R22, R8, 0x4, R18 ;  /* 0x0000000408167825 */ /* 0x000fc800078e0012 */
[----:B---3--:R-:W-:-:S04]  /*03a0*/  IMAD.WIDE.U32 R20, R5, 0x4, R14 ;  /* 0x0000000405147825 */ /* 0x008fc800078e000e */
[----:B------:R-:W-:Y:S01]  /*03b0*/  IMAD.WIDE.U32 R24, R8, 0x4, R16 ;  /* 0x0000000408187825 */ /* 0x000fe200078e0010 */
[----:B----4-:R-:W-:-:S05]  /*03c0*/  IADD3 R31, PT, PT, R28, R27, RZ ;  /* 0x0000001b1c1f7210 */ /* 0x010fca0007ffe0ff */
[----:B------:R0:W-:Y:S04]  /*03d0*/  STG.E desc[UR6][R20.64], R31 ;  /* 0x0000001f14007986 */ /* 0x0001e8000c101906 */
[----:B------:R-:W2:Y:S04]  /*03e0*/  LDG.E R22, desc[UR6][R22.64] ;  /* 0x0000000616167981 */ /* 0x000ea8000c1e1900 */
[----:B------:R-:W2:Y:S01]  /*03f0*/  LDG.E R25, desc[UR6][R24.64] ;  /* 0x0000000618197981 */ /* 0x000ea2000c1e1900 */
[----:B------:R-:W-:-:S04]  /*0400*/  IMAD.WIDE.U32 R28, R4, 0x4, R18 ;  /* 0x00000004041c7825 */ /* 0x000fc800078e0012 */
[----:B0-----:R-:W-:-:S04]  /*0410*/  IMAD.WIDE.U32 R30, R8, 0x4, R14 ;  /* 0x00000004081e7825 */ /* 0x001fc800078e000e */
[----:B------:R-:W-:Y:S01]  /*0420*/  IMAD.WIDE.U32 R26, R4, 0x4, R16 ;  /* 0x00000004041a7825 */ /* 0x000fe200078e0010 */
[----:B--2---:R-:W-:-:S05]  /*0430*/  IADD3 R25, PT, PT, R22, R25, RZ ;  /* 0x0000001916197210 */ /* 0x004fca0007ffe0ff */
[----:B------:R0:W-:Y:S04]  /*0440*/  STG.E desc[UR6][R30.64], R25 ;  /* 0x000000191e007986 */ /* 0x0001e8000c101906 */
[----:B------:R-:W2:Y:S04]  /*0450*/  LDG.E R28, desc[UR6][R28.64] ;  /* 0x000000061c1c7981 */ /* 0x000ea8000c1e1900 */
[----:B------:R-:W2:Y:S01]  /*0460*/  LDG.E R27, desc[UR6][R26.64] ;  /* 0x000000061a1b7981 */ /* 0x000ea2000c1e1900 */
[----:B------:R-:W-:-:S04]  /*0470*/  IMAD.WIDE.U32 R20, R4, 0x4, R14 ;  /* 0x0000000404147825 */ /* 0x000fc800078e000e */
[----:B------:R-:W-:-:S04]  /*0480*/  IMAD.WIDE.U32 R22, R6, 0x4, R18 ;  /* 0x0000000406167825 */ /* 0x000fc800078e0012 */
[----:B0-----:R-:W-:Y:S01]  /*0490*/  IMAD.WIDE.U32 R24, R6, 0x4, R16 ;  /* 0x0000000406187825 */ /* 0x001fe200078e0010 */
[----:B--2---:R-:W-:-:S05]  /*04a0*/  IADD3 R27, PT, PT, R28, R27, RZ ;  /* 0x0000001b1c1b7210 */ /* 0x004fca0007ffe0ff */
        /* <DEDUP_REMOVED lines=82> */
[----:B------:R-:W-:Y:S01]  /*09d0*/  IMAD.WIDE.U32 R16, R34, 0x4, R16 ;  /* 0x0000000422107825 */ /* 0x000fe200078e0010 */
[----:B--2---:R-:W-:-:S05]  /*09e0*/  IADD3 R21, PT, PT, R28, R31, RZ ;  /* 0x0000001f1c157210 */ /* 0x004fca0007ffe0ff */
[----:B------:R1:W-:Y:S04]  /*09f0*/  STG.E desc[UR6][R22.64], R21 ;  /* 0x0000001516007986 */ /* 0x0003e8000c101906 */
[----:B------:R2:W1:Y:S04]  /*0a00*/  LDG.E R18, desc[UR6][R18.64] ;  /* 0x0000000612127981 */ /* 0x000468000c1e1900 */
[----:B------:R3:W1:Y:S01]  /*0a10*/  LDG.E R17, desc[UR6][R16.64] ;  /* 0x0000000610117981 */ /* 0x000662000c1e1900 */
[----:B------:R-:W-:Y:S01]  /*0a20*/  UIADD3 UR5, UPT, UPT, UR5, 0x10, URZ ;  /* 0x0000001005057890 */ /* 0x000fe2000fffe0ff */
[----:B------:R-:W-:-:S03]  /*0a30*/  IMAD.WIDE.U32 R14, R34, 0x4, R14 ;  /* 0x00000004220e7825 */ /* 0x000fc600078e000e */
[----:B------:R-:W-:Y:S01]  /*0a40*/  UISETP.NE.AND UP0, UPT, UR5, URZ, UPT ;  /* 0x000000ff0500728c */ /* 0x000fe2000bf05270 */
[----:B------:R-:W-:Y:S02]  /*0a50*/  MOV R20, UR9 ;  /* 0x0000000900147c02 */ /* 0x000fe40008000f00 */
[----:B0-----:R-:W-:Y:S02]  /*0a60*/  MOV R25, UR9 ;  /* 0x0000000900197c02 */ /* 0x001fe40008000f00 */
[----:B------:R-:W-:Y:S02]  /*0a70*/  MOV R27, UR9 ;  /* 0x00000009001b7c02 */ /* 0x000fe40008000f00 */
[----:B------:R-:W-:Y:S02]  /*0a80*/  MOV R24, UR9 ;  /* 0x0000000900187c02 */ /* 0x000fe40008000f00 */
[----:B--2---:R-:W-:Y:S02]  /*0a90*/  MOV R19, UR9 ;  /* 0x0000000900137c02 */ /* 0x004fe40008000f00 */
[----:B---3--:R-:W-:-:S02]  /*0aa0*/  MOV R16, UR9 ;  /* 0x0000000900107c02 */ /* 0x008fc40008000f00 */
[----:B------:R-:W-:Y:S02]  /*0ab0*/  LEA R8, R20, R8, 0x4 ;  /* 0x0000000814087211 */ /* 0x000fe400078e20ff */
[----:B------:R-:W-:Y:S02]  /*0ac0*/  LEA R4, R25, R4, 0x4 ;  /* 0x0000000419047211 */ /* 0x000fe400078e20ff */
[----:B------:R-:W-:Y:S02]  /*0ad0*/  LEA R6, R27, R6, 0x4 ;  /* 0x000000061b067211 */ /* 0x000fe400078e20ff */
[----:B------:R-:W-:Y:S02]  /*0ae0*/  LEA R7, R24, R7, 0x4 ;  /* 0x0000000718077211 */ /* 0x000fe400078e20ff */
[----:B------:R-:W-:Y:S02]  /*0af0*/  LEA R12, R19, R12, 0x4 ;  /* 0x0000000c130c7211 */ /* 0x000fe400078e20ff */
[----:B------:R-:W-:-:S02]  /*0b00*/  LEA R9, R16, R9, 0x4 ;  /* 0x0000000910097211 */ /* 0x000fc400078e20ff */
[----:B------:R-:W-:Y:S02]  /*0b10*/  LEA R13, R16, R13, 0x4 ;  /* 0x0000000d100d7211 */ /* 0x000fe400078e20ff */
[----:B------:R-:W-:Y:S02]  /*0b20*/  LEA R35, R20, R35, 0x4 ;  /* 0x0000002314237211 */ /* 0x000fe400078e20ff */
[----:B------:R-:W-:Y:S02]  /*0b30*/  LEA R37, R16, R37, 0x4 ;  /* 0x0000002510257211 */ /* 0x000fe400078e20ff */
[----:B-1----:R-:W-:Y:S02]  /*0b40*/  IADD3 R21, PT, PT, R18, R17, RZ ;  /* 0x0000001112157210 */ /* 0x002fe40007ffe0ff */
[----:B------:R-:W-:Y:S02]  /*0b50*/  MOV R17, UR9 ;  /* 0x0000000900117c02 */ /* 0x000fe40008000f00 */
[----:B------:R-:W-:Y:S01]  /*0b60*/  MOV R18, UR9 ;  /* 0x0000000900127c02 */ /* 0x000fe20008000f00 */
[----:B------:R0:W-:Y:S01]  /*0b70*/  STG.E desc[UR6][R14.64], R21 ;  /* 0x000000150e007986 */ /* 0x0001e2000c101906 */
[----:B------:R-:W-:-:S02]  /*0b80*/  LEA R10, R17, R10, 0x4 ;  /* 0x0000000a110a7211 */ /* 0x000fc400078e20ff */
[C---:B------:R-:W-:Y:S02]  /*0b90*/  LEA R11, R18.reuse, R11, 0x4 ;  /* 0x0000000b120b7211 */ /* 0x040fe400078e20ff */
[----:B------:R-:W-:Y:S02]  /*0ba0*/  LEA R36, R17, R36, 0x4 ;  /* 0x0000002411247211 */ /* 0x000fe400078e20ff */
[----:B------:R-:W-:Y:S02]  /*0bb0*/  LEA R33, R18, R33, 0x4 ;  /* 0x0000002112217211 */ /* 0x000fe400078e20ff */
[----:B0-----:R-:W-:Y:S02]  /*0bc0*/  MOV R15, UR9 ;  /* 0x00000009000f7c02 */ /* 0x001fe40008000f00 */
[----:B------:R-:W-:Y:S02]  /*0bd0*/  MOV R14, UR9 ;  /* 0x00000009000e7c02 */ /* 0x000fe40008000f00 */
[----:B------:R-:W-:-:S02]  /*0be0*/  LEA R32, R15, R32, 0x4 ;  /* 0x000000200f207211 */ /* 0x000fc400078e20ff */
[----:B------:R-:W-:Y:S02]  /*0bf0*/  LEA R34, R17, R34, 0x4 ;  /* 0x0000002211227211 */ /* 0x000fe400078e20ff */
[----:B------:R-:W-:Y:S01]  /*0c00*/  LEA R5, R14, R5, 0x4 ;  /* 0x000000050e057211 */ /* 0x000fe200078e20ff */
[----:B------:R-:W-:Y:S06]  /*0c10*/  BRA.U UP0, `(.L_x_2) ;  /* 0xfffffff500c07547 */ /* 0x000fec000b83ffff */
[----:B------:R-:W-:-:S07]  /*0c20*/  MOV R5, UR4 ;  /* 0x0000000400057c02 */ /* 0x000fce0008000f00 */
.L_x_1:
[----:B------:R-:W-:-:S06]  /*0c30*/  ULOP3.LUT UP0, UR4, UR8, 0xf, URZ, 0xc0, !UPT ;  /* 0x0000000f08047892 */ /* 0x000fcc000f80c0ff */
[----:B------:R-:W-:-:S13]  /*0c40*/  PLOP3.LUT P0, PT, PT, PT, UP0, 0x80, 0x8 ;  /* 0x000000000008781c */ /* 0x000fda0003f0f008 */
[----:B0-----:R-:W-:Y:S05]  /*0c50*/  @!P0 EXIT ;  /* 0x000000000000894d */ /* 0x001fea0003800000 */
[----:B------:R-:W-:Y:S01]  /*0c60*/  MOV R4, UR4 ;  /* 0x0000000400047c02 */ /* 0x000fe20008000f00 */
[----:B------:R-:W-:-:S03]  /*0c70*/  ULOP3.LUT UR5, UR8, 0x7, URZ, 0xc0, !UPT ;  /* 0x0000000708057892 */ /* 0x000fc6000f8ec0ff */
[----:B------:R-:W-:-:S03]  /*0c80*/  ISETP.GE.U32.AND P0, PT, R4, 0x8, PT ;  /* 0x000000080400780c */ /* 0x000fc60003f06070 */
[----:B------:R-:W-:-:S10]  /*0c90*/  ISETP.NE.AND P1, PT, RZ, UR5, PT ;  /* 0x00000005ff007c0c */ /* 0x000fd4000bf25270 */
[----:B------:R-:W-:Y:S05]  /*0ca0*/  @!P0 BRA `(.L_x_3) ;  /* 0x0000000400108947 */ /* 0x000fea0003800000 */
[----:B------:R-:W0:Y:S01]  /*0cb0*/  LDC.64 R8, c[0x0][0x388] ;  /* 0x0000e200ff087b82 */ /* 0x000e220000000a00 */
[----:B------:R-:W-:-:S07]  /*0cc0*/  IMAD R17, R5, UR9, R2 ;  /* 0x0000000905117c24 */ /* 0x000fce000f8e0202 */
[----:B------:R-:W1:Y:S08]  /*0cd0*/  LDC.64 R6, c[0x0][0x390] ;  /* 0x0000e400ff067b82 */ /* 0x000e700000000a00 */
[----:B------:R-:W2:Y:S01]  /*0ce0*/  LDC.64 R10, c[0x0][0x398] ;  /* 0x0000e600ff0a7b82 */ /* 0x000ea20000000a00 */
[----:B0-----:R-:W-:-:S06]  /*0cf0*/  IMAD.WIDE.U32 R12, R17, 0x4, R8 ;  /* 0x00000004110c7825 */ /* 0x001fcc00078e0008 */
[----:B------:R-:W3:Y:S01]  /*0d00*/  LDG.E R12, desc[UR6][R12.64] ;  /* 0x000000060c0c7981 */ /* 0x000ee2000c1e1900 */
[----:B-1----:R-:W-:-:S06]  /*0d10*/  IMAD.WIDE.U32 R14, R17, 0x4, R6 ;  /* 0x00000004110e7825 */ /* 0x002fcc00078e0006 */
[----:B------:R-:W3:Y:S01]  /*0d20*/  LDG.E R15, desc[UR6][R14.64] ;  /* 0x000000060e0f7981 */ /* 0x000ee2000c1e1900 */
[C---:B------:R-:W-:Y:S01]  /*0d30*/  IADD3 R23, PT, PT, R17.reuse, UR9, RZ ;  /* 0x0000000911177c10 */ /* 0x040fe2000fffe0ff */
[----:B--2---:R-:W-:-:S04]  /*0d40*/  IMAD.WIDE.U32 R16, R17, 0x4, R10 ;  /* 0x0000000411107825 */ /* 0x004fc800078e000a */
[----:B------:R-:W-:-:S04]  /*0d50*/  IMAD.WIDE.U32 R18, R23, 0x4, R8 ;  /* 0x0000000417127825 */ /* 0x000fc800078e0008 */
[----:B------:R-:W-:Y:S01]  /*0d60*/  IMAD.WIDE.U32 R20, R23, 0x4, R6 ;  /* 0x0000000417147825 */ /* 0x000fe200078e0006 */
[----:B---3--:R-:W-:-:S05]  /*0d70*/  IADD3 R25, PT, PT, R12, R15, RZ ;  /* 0x0000000f0c197210 */ /* 0x008fca0007ffe0ff */
[----:B------:R0:W-:Y:S04]  /*0d80*/  STG.E desc[UR6][R16.64], R25 ;  /* 0x0000001910007986 */ /* 0x0001e8000c101906 */
[----:B------:R-:W2:Y:S04]  /*0d90*/  LDG.E R18, desc[UR6][R18.64] ;  /* 0x0000000612127981 */ /* 0x000ea8000c1e1900 */
[----:B------:R-:W2:Y:S01]  /*0da0*/  LDG.E R21, desc[UR6][R20.64] ;  /* 0x0000000614157981 */ /* 0x000ea2000c1e1900 */
[C---:B------:R-:W-:Y:S01]  /*0db0*/  IADD3 R29, PT, PT, R23.reuse, UR9, RZ ;  /* 0x00000009171d7c10 */ /* 0x040fe2000fffe0ff */
[----:B------:R-:W-:-:S04]  /*0dc0*/  IMAD.WIDE.U32 R12, R23, 0x4, R10 ;  /* 0x00000004170c7825 */ /* 0x000fc800078e000a */
[----:B------:R-:W-:-:S04]  /*0dd0*/  IMAD.WIDE.U32 R14, R29, 0x4, R8 ;  /* 0x000000041d0e7825 */ /* 0x000fc800078e0008 */
[----:B------:R-:W-:Y:S01]  /*0de0*/  IMAD.WIDE.U32 R22, R29, 0x4, R6 ;  /* 0x000000041d167825 */ /* 0x000fe200078e0006 */
[----:B--2---:R-:W-:-:S05]  /*0df0*/  IADD3 R27, PT, PT, R18, R21, RZ ;  /* 0x00000015121b7210 */ /* 0x004fca0007ffe0ff */
[----:B------:R1:W-:Y:S04]  /*0e00*/  STG.E desc[UR6][R12.64], R27 ;  /* 0x0000001b0c007986 */ /* 0x0003e8000c101906 */
[----:B------:R-:W2:Y:S04]  /*0e10*/  LDG.E R14, desc[UR6][R14.64] ;  /* 0x000000060e0e7981 */ /* 0x000ea8000c1e1900 */
[----:B------:R-:W2:Y:S01]  /*0e20*/  LDG.E R23, desc[UR6][R22.64] ;  /* 0x0000000616177981 */ /* 0x000ea2000c1e1900 */
[C---:B------:R-:W-:Y:S01]  /*0e30*/  IADD3 R31, PT, PT, R29.reuse, UR9, RZ ;  /* 0x000000091d1f7c10 */ /* 0x040fe2000fffe0ff */
[----:B0-----:R-:W-:-:S04]  /*0e40*/  IMAD.WIDE.U32 R16, R29, 0x4, R10 ;  /* 0x000000041d107825 */ /* 0x001fc800078e000a */
[----:B------:R-:W-:-:S04]  /*0e50*/  IMAD.WIDE.U32 R18, R31, 0x4, R8 ;  /* 0x000000041f127825 */ /* 0x000fc800078e0008 */
[----:B------:R-:W-:Y:S01]  /*0e60*/  IMAD.WIDE.U32 R20, R31, 0x4, R6 ;  /* 0x000000041f147825 */ /* 0x000fe200078e0006 */
[----:B--2---:R-:W-:-:S05]  /*0e70*/  IADD3 R25, PT, PT, R14, R23, RZ ;  /* 0x000000170e197210 */ /* 0x004fca0007ffe0ff */
[----:B------:R0:W-:Y:S04]  /*0e80*/  STG.E desc[UR6][R16.64], R25 ;  /* 0x0000001910007986 */ /* 0x0001e8000c101906 */
[----:B------:R-:W2:Y:S04]  /*0e90*/  LDG.E R18, desc[UR6][R18.64] ;  /* 0x0000000612127981 */ /* 0x000ea8000c1e1900 */
[----:B------:R-:W2:Y:S01]  /*0ea0*/  LDG.E R21, desc[UR6][R20.64] ;  /* 0x0000000614157981 */ /* 0x000ea2000c1e1900 */
[C---:B------:R-:W-:Y:S01]  /*0eb0*/  IADD3 R29, PT, PT, R31.reuse, UR9, RZ ;  /* 0x000000091f1d7c10 */ /* 0x040fe2000fffe0ff */
[----:B-1----:R-:W-:-:S04]  /*0ec0*/  IMAD.WIDE.U32 R12, R31, 0x4, R10 ;  /* 0x000000041f0c7825 */ /* 0x002fc800078e000a */
        /* <DEDUP_REMOVED lines=22> */
[C---:B0-----:R-:W-:Y:S01]  /*1030*/  IADD3 R25, PT, PT, R29.reuse, UR9, RZ ;  /* 0x000000091d197c10 */ /* 0x041fe2000fffe0ff */
[----:B------:R-:W-:-:S04]  /*1040*/  IMAD.WIDE.U32 R16, R29, 0x4, R10 ;  /* 0x000000041d107825 */ /* 0x000fc800078e000a */
[----:B------:R-:W-:-:S04]  /*1050*/  IMAD.WIDE.U32 R8, R25, 0x4, R8 ;  /* 0x0000000419087825 */ /* 0x000fc800078e0008 */
[----:B------:R-:W-:Y:S01]  /*1060*/  IMAD.WIDE.U32 R6, R25, 0x4, R6 ;  /* 0x0000000419067825 */ /* 0x000fe200078e0006 */
[----:B--2---:R-:W-:-:S05]  /*1070*/  IADD3 R19, PT, PT, R14, R23, RZ ;  /* 0x000000170e137210 */ /* 0x004fca0007ffe0ff */
[----:B------:R0:W-:Y:S04]  /*1080*/  STG.E desc[UR6][R16.64], R19 ;  /* 0x0000001310007986 */ /* 0x0001e8000c101906 */
[----:B------:R-:W1:Y:S04]  /*1090*/  LDG.E R8, desc[UR6][R8.64] ;  /* 0x0000000608087981 */ /* 0x000e68000c1e1900 */
[----:B------:R-:W1:Y:S01]  /*10a0*/  LDG.E R7, desc[UR6][R6.64] ;  /* 0x0000000606077981 */ /* 0x000e62000c1e1900 */
[----:B------:R-:W-:Y:S01]  /*10b0*/  IMAD.WIDE.U32 R10, R25, 0x4, R10 ;  /* 0x00000004190a7825 */ /* 0x000fe200078e000a */
[----:B------:R-:W-:-:S02]  /*10c0*/  IADD3 R5, PT, PT, R5, 0x8, RZ ;  /* 0x0000000805057810 */ /* 0x000fc40007ffe0ff */
[----:B-1----:R-:W-:-:S05]  /*10d0*/  IADD3 R13, PT, PT, R8, R7, RZ ;  /* 0x00000007080d7210 */ /* 0x002fca0007ffe0ff */
[----:B------:R0:W-:Y:S02]  /*10e0*/  STG.E desc[UR6][R10.64], R13 ;  /* 0x0000000d0a007986 */ /* 0x0001e4000c101906 */
.L_x_3:
[----:B------:R-:W-:Y:S05]  /*10f0*/  @!P1 EXIT ;  /* 0x000000000000994d */ /* 0x000fea0003800000 */
[----:B------:R-:W-:Y:S01]  /*1100*/  MOV R4, UR5 ;  /* 0x0000000500047c02 */ /* 0x000fe20008000f00 */
[----:B------:R-:W-:-:S03]  /*1110*/  ULOP3.LUT UR4, UR8, 0x3, URZ, 0xc0, !UPT ;  /* 0x0000000308047892 */ /* 0x000fc6000f8ec0ff */
[----:B------:R-:W-:-:S03]  /*1120*/  ISETP.GE.U32.AND P0, PT, R4, 0x4, PT ;  /* 0x000000040400780c */ /* 0x000fc60003f06070 */
[----:B------:R-:W-:-:S10]  /*1130*/  ISETP.NE.AND P1, PT, RZ, UR4, PT ;  /* 0x00000004ff007c0c */ /* 0x000fd4000bf25270 */
[----:B------:R-:W-:Y:S05]  /*1140*/  @!P0 BRA `(.L_x_4) ;  /* 0x0000000000908947 */ /* 0x000fea0003800000 */
[----:B------:R-:W1:Y:S01]  /*1150*/  LDC.64 R8, c[0x0][0x388] ;  /* 0x0000e200ff087b82 */ /* 0x000e620000000a00 */
[----:B0-----:R-:W-:-:S07]  /*1160*/  IMAD R17, R5, UR9, R2 ;  /* 0x0000000905117c24 */ /* 0x001fce000f8e0202 */
[----:B------:R-:W0:Y:S08]  /*1170*/  LDC.64 R6, c[0x0][0x390] ;  /* 0x0000e400ff067b82 */ /* 0x000e300000000a00 */
[----:B------:R-:W2:Y:S01]  /*1180*/  LDC.64 R10, c[0x0][0x398] ;  /* 0x0000e600ff0a7b82 */ /* 0x000ea20000000a00 */
[----:B-1----:R-:W-:-:S06]  /*1190*/  IMAD.WIDE.U32 R12, R17, 0x4, R8 ;  /* 0x00000004110c7825 */ /* 0x002fcc00078e0008 */
[----:B------:R-:W3:Y:S01]  /*11a0*/  LDG.E R12, desc[UR6][R12.64] ;  /* 0x000000060c0c7981 */ /* 0x000ee2000c1e1900 */
[----:B0-----:R-:W-:-:S06]  /*11b0*/  IMAD.WIDE.U32 R14, R17, 0x4, R6 ;  /* 0x00000004110e7825 */ /* 0x001fcc00078e0006 */
        /* <DEDUP_REMOVED lines=29> */
.L_x_4:
[----:B------:R-:W-:Y:S05]  /*1390*/  @!P1 EXIT ;  /* 0x000000000000994d */ /* 0x000fea0003800000 */
[----:B------:R-:W1:Y:S01]  /*13a0*/  LDC.64 R8, c[0x0][0x388] ;  /* 0x0000e200ff087b82 */ /* 0x000e620000000a00 */
[----:B------:R-:W-:Y:S01]  /*13b0*/  IMAD R0, R5, UR9, R0 ;  /* 0x0000000905007c24 */ /* 0x000fe2000f8e0200 */
[----:B------:R-:W-:-:S04]  /*13c0*/  UIADD3 UR4, UPT, UPT, -UR4, URZ, URZ ;  /* 0x000000ff04047290 */ /* 0x000fc8000fffe1ff */
[----:B------:R-:W-:Y:S02]  /*13d0*/  IADD3 R15, PT, PT, R3, R0, RZ ;  /* 0x00000000030f7210 */ /* 0x000fe40007ffe0ff */
[----:B0-2---:R-:W0:Y:S08]  /*13e0*/  LDC.64 R10, c[0x0][0x390] ;  /* 0x0000e400ff0a7b82 */ /* 0x005e300000000a00 */
[----:B------:R-:W2:Y:S02]  /*13f0*/  LDC.64 R12, c[0x0][0x398] ;  /* 0x0000e600ff0c7b82 */ /* 0x000ea40000000a00 */
.L_x_5:
[----:B-1----:R-:W-:-:S04]  /*1400*/  IMAD.WIDE.U32 R2, R15, 0x4, R8 ;  /* 0x000000040f027825 */ /* 0x002fc800078e0008 */
[C---:B0-----:R-:W-:Y:S02]  /*1410*/  IMAD.WIDE.U32 R4, R15.reuse, 0x4, R10 ;  /* 0x000000040f047825 */ /* 0x041fe400078e000a */
[----:B---3--:R-:W3:Y:S04]  /*1420*/  LDG.E R2, desc[UR6][R2.64] ;  /* 0x0000000602027981 */ /* 0x008ee8000c1e1900 */
[----:B------:R-:W3:Y:S01]  /*1430*/  LDG.E R5, desc[UR6][R4.64] ;  /* 0x0000000604057981 */ /* 0x000ee2000c1e1900 */
[C---:B--2---:R-:W-:Y:S01]  /*1440*/  IMAD.WIDE.U32 R6, R15.reuse, 0x4, R12 ;  /* 0x000000040f067825 */ /* 0x044fe200078e000c */
[----:B------:R-:W-:Y:S01]  /*1450*/  UIADD3 UR4, UPT, UPT, UR4, 0x1, URZ ;  /* 0x0000000104047890 */ /* 0x000fe2000fffe0ff */
[----:B------:R-:W-:-:S03]  /*1460*/  IADD3 R15, PT, PT, R15, UR9, RZ ;  /* 0x000000090f0f7c10 */ /* 0x000fc6000fffe0ff */
[----:B------:R-:W-:Y:S01]  /*1470*/  UISETP.NE.AND UP0, UPT, UR4, URZ, UPT ;  /* 0x000000ff0400728c */ /* 0x000fe2000bf05270 */
[----:B---3--:R-:W-:-:S05]  /*1480*/  IADD3 R17, PT, PT, R2, R5, RZ ;  /* 0x0000000502117210 */ /* 0x008fca0007ffe0ff */
[----:B------:R3:W-:Y:S03]  /*1490*/  STG.E desc[UR6][R6.64], R17 ;  /* 0x0000001106007986 */ /* 0x0007e6000c101906 */
[----:B------:R-:W-:Y:S05]  /*14a0*/  BRA.U UP0, `(.L_x_5) ;  /* 0xfffffffd00d47547 */ /* 0x000fea000b83ffff */
[----:B------:R-:W-:Y:S05]  /*14b0*/  EXIT ;  /* 0x000000000000794d */ /* 0x000fea0003800000 */
.L_x_6:
        /* <DEDUP_REMOVED lines=12> */
.L_x_14:


//--------------------- .text._Z14per_row_kerneliiPiS_S_ --------------------------
	.section	.text._Z14per_row_kerneliiPiS_S_,"ax",@progbits
	.align	128
        .global         _Z14per_row_kerneliiPiS_S_
        .type           _Z14per_row_kerneliiPiS_S_,@function
        .size           _Z14per_row_kerneliiPiS_S_,(.L_x_15 - _Z14per_row_kerneliiPiS_S_)
        .other          _Z14per_row_kerneliiPiS_S_,@"STO_CUDA_ENTRY STV_DEFAULT"
_Z14per_row_kerneliiPiS_S_:
.text._Z14per_row_kerneliiPiS_S_:
[----:B------:R-:W-:Y:S01]  /*0000*/  LDC R1, c[0x0][0x37c] ;  /* 0x0000df00ff017b82 */ /* 0x000fe20000000800 */
[----:B------:R-:W0:Y:S07]  /*0010*/  S2R R5, SR_TID.X ;  /* 0x0000000000057919 */ /* 0x000e2e0000002100 */
[----:B------:R-:W0:Y:S08]  /*0020*/  S2UR UR4, SR_CTAID.X ;  /* 0x00000000000479c3 */ /* 0x000e300000002500 */
[----:B------:R-:W0:Y:S08]  /*0030*/  LDC R0, c[0x0][0x360] ;  /* 0x0000d800ff007b82 */ /* 0x000e300000000800 */
[----:B------:R-:W1:Y:S01]  /*0040*/  LDC.64 R2, c[0x0][0x380] ;  /* 0x0000e000ff027b82 */ /* 0x000e620000000a00 */
[----:B0-----:R-:W-:Y:S01]  /*0050*/  IMAD R0, R0, UR4, R5 ;  /* 0x0000000400007c24 */ /* 0x001fe2000f8e0205 */
[----:B-1----:R-:W-:-:S04]  /*0060*/  ISETP.GE.AND P0, PT, R3, 0x1, PT ;  /* 0x000000010300780c */ /* 0x002fc80003f06270 */
[----:B------:R-:W-:-:S13]  /*0070*/  ISETP.GE.U32.OR P0, PT, R0, R2, !P0 ;  /* 0x000000020000720c */ /* 0x000fda0004706470 */
[----:B------:R-:W-:Y:S05]  /*0080*/  @P0 EXIT ;  /* 0x000000000000094d */ /* 0x000fea0003800000 */
[C---:B------:R-:W-:Y:S01]  /*0090*/  ISETP.GE.U32.AND P1, PT, R3.reuse, 0x10, PT ;  /* 0x000000100300780c */ /* 0x040fe20003f26070 */
[----:B------:R-:W0:Y:S01]  /*00a0*/  LDCU.64 UR4, c[0x0][0x358] ;  /* 0x00006b00ff0477ac */ /* 0x000e220008000a00 */
[----:B------:R-:W-:Y:S01]  /*00b0*/  LOP3.LUT R20, R3, 0xf, RZ, 0xc0, !PT ;  /* 0x0000000f03147812 */ /* 0x000fe200078ec0ff */
[----:B------:R-:W-:-:S03]  /*00c0*/  HFMA2 R2, -RZ, RZ, 0, 0 ;  /* 0x00000000ff027431 */ /* 0x000fc600000001ff */
[----:B------:R-:W-:-:S07]  /*00d0*/  ISETP.NE.AND P0, PT, R20, RZ, PT ;  /* 0x000000ff1400720c */ /* 0x000fce0003f05270 */
[----:B------:R-:W-:Y:S06]  /*00e0*/  @!P1 BRA `(.L_x_7) ;  /* 0x0000000800249947 */ /* 0x000fec0003800000 */
[----:B------:R-:W-:Y:S01]  /*00f0*/  LOP3.LUT R2, R3, 0x7ffffff0, RZ, 0xc0, !PT ;  /* 0x7ffffff003027812 */ /* 0x000fe200078ec0ff */
[----:B------:R-:W-:-:S03]  /*0100*/  IMAD R11, R0, R3, 0x7 ;  /* 0x00000007000b7424 */ /* 0x000fc600078e0203 */
[----:B------:R-:W-:-:S07]  /*0110*/  IADD3 R10, PT, PT, -R2, RZ, RZ ;  /* 0x000000ff020a7210 */ /* 0x000fce0007ffe1ff */
.L_x_8:
[----:B------:R-:W1:Y:S01]  /*0120*/  LDC.64 R6, c[0x0][0x388] ;  /* 0x0000e200ff067b82 */ /* 0x000e620000000a00 */
[----:B--2---:R-:W-:-:S07]  /*0130*/  IADD3 R13, PT, PT, R11, -0x7, RZ ;  /* 0xfffffff90b0d7810 */ /* 0x004fce0007ffe0ff */
[----:B------:R-:W2:Y:S08]  /*0140*/  LDC.64 R8, c[0x0][0x390] ;  /* 0x0000e400ff087b82 */ /* 0x000eb00000000a00 */
[----:B------:R-:W3:Y:S01]  /*0150*/  LDC.64 R4, c[0x0][0x398] ;  /* 0x0000e600ff047b82 */ /* 0x000ee20000000a00 */
[----:B-1----:R-:W-:-:S06]  /*0160*/  IMAD.WIDE.U32 R16, R13, 0x4, R6 ;  /* 0x000000040d107825 */ /* 0x002fcc00078e0006 */
[----:B0-----:R-:W4:Y:S01]  /*0170*/  LDG.E R16, desc[UR4][R16.64] ;  /* 0x0000000410107981 */ /* 0x001f22000c1e1900 */
[----:B--2---:R-:W-:-:S06]  /*0180*/  IMAD.WIDE.U32 R18, R13, 0x4, R8 ;  /* 0x000000040d127825 */ /* 0x004fcc00078e0008 */
[----:B------:R-:W4:Y:S01]  /*0190*/  LDG.E R19, desc[UR4][R18.64] ;  /* 0x0000000412137981 */ /* 0x000f22000c1e1900 */
[----:B------:R-:W-:Y:S01]  /*01a0*/  IADD3 R25, PT, PT, R11, -0x6, RZ ;  /* 0xfffffffa0b197810 */ /* 0x000fe20007ffe0ff */
[----:B---3--:R-:W-:-:S04]  /*01b0*/  IMAD.WIDE.U32 R12, R13, 0x4, R4 ;  /* 0x000000040d0c7825 */ /* 0x008fc800078e0004 */
[----:B------:R-:W-:-:S04]  /*01c0*/  IMAD.WIDE.U32 R22, R25, 0x4, R6 ;  /* 0x0000000419167825 */ /* 0x000fc800078e0006 */
[----:B------:R-:W-:Y:S01]  /*01d0*/  IMAD.WIDE.U32 R14, R25, 0x4, R8 ;  /* 0x00000004190e7825 */ /* 0x000fe200078e0008 */
[----:B----4-:R-:W-:-:S05]  /*01e0*/  IADD3 R21, PT, PT, R16, R19, RZ ;  /* 0x0000001310157210 */ /* 0x010fca0007ffe0ff */
[----:B------:R0:W-:Y:S04]  /*01f0*/  STG.E desc[UR4][R12.64], R21 ;  /* 0x000000150c007986 */ /* 0x0001e8000c101904 */
[----:B------:R-:W2:Y:S04]  /*0200*/  LDG.E R22, desc[UR4][R22.64] ;  /* 0x0000000416167981 */ /* 0x000ea8000c1e1900 */
[----:B------:R-:W2:Y:S01]  /*0210*/  LDG.E R15, desc[UR4][R14.64] ;  /* 0x000000040e0f7981 */ /* 0x000ea2000c1e1900 */
[----:B------:R-:W-:Y:S01]  /*0220*/  IADD3 R29, PT, PT, R11, -0x5, RZ ;  /* 0xfffffffb0b1d7810 */ /* 0x000fe20007ffe0ff */
[----:B------:R-:W-:-:S04]  /*0230*/  IMAD.WIDE.U32 R16, R25, 0x4, R4 ;  /* 0x0000000419107825 */ /* 0x000fc800078e0004 */
[----:B------:R-:W-:-:S04]  /*0240*/  IMAD.WIDE.U32 R24, R29, 0x4, R6 ;  /* 0x000000041d187825 */ /* 0x000fc800078e0006 */
[----:B------:R-:W-:Y:S01]  /*0250*/  IMAD.WIDE.U32 R18, R29, 0x4, R8 ;  /* 0x000000041d127825 */ /* 0x000fe200078e0008 */
[----:B--2---:R-:W-:-:S05]  /*0260*/  IADD3 R27, PT, PT, R22, R15, RZ ;  /* 0x0000000f161b7210 */ /* 0x004fca0007ffe0ff */
[----:B------:R1:W-:Y:S04]  /*0270*/  STG.E desc[UR4][R16.64], R27 ;  /* 0x0000001b10007986 */ /* 0x0003e8000c101904 */
[----:B------:R-:W2:Y:S04]  /*0280*/  LDG.E R24, desc[UR4][R24.64] ;  /* 0x0000000418187981 */ /* 0x000ea8000c1e1900 */
[----:B------:R-:W2:Y:S01]  /*0290*/  LDG.E R19, desc[UR4][R18.64] ;  /* 0x0000000412137981 */ /* 0x000ea2000c1e1900 */
[----:B------:R-:W-:Y:S01]  /*02a0*/  IADD3 R26, PT, PT, R11, -0x4, RZ ;  /* 0xfffffffc0b1a7810 */ /* 0x000fe20007ffe0ff */
[----:B0-----:R-:W-:-:S04]  /*02b0*/  IMAD.WIDE.U32 R12, R29, 0x4, R4 ;  /* 0x000000041d0c7825 */ /* 0x001fc800078e0004 */
[----:B------:R-:W-:-:S04]  /*02c0*/  IMAD.WIDE.U32 R22, R26, 0x4, R6 ;  /* 0x000000041a167825 */ /* 0x000fc800078e0006 */
[----:B------:R-:W-:Y:S01]  /*02d0*/  IMAD.WIDE.U32 R14, R26, 0x4, R8 ;  /* 0x000000041a0e7825 */ /* 0x000fe200078e0008 */
[----:B--2---:R-:W-:-:S05]  /*02e0*/  IADD3 R21, PT, PT, R24, R19, RZ ;  /* 0x0000001318157210 */ /* 0x004fca0007ffe0ff */
[----:B------:R0:W-:Y:S04]  /*02f0*/  STG.E desc[UR4][R12.64], R21 ;  /* 0x000000150c007986 */ /* 0x0001e8000c101904 */
[----:B------:R-:W2:Y:S04]  /*0300*/  LDG.E R22, desc[UR4][R22.64] ;  /* 0x0000000416167981 */ /* 0x000ea8000c1e1900 */
[----:B------:R-:W2:Y:S01]  /*0310*/  LDG.E R15, desc[UR4][R14.64] ;  /* 0x000000040e0f7981 */ /* 0x000ea2000c1e1900 */
[----:B------:R-:W-:Y:S01]  /*0320*/  IADD3 R29, PT, PT, R11, -0x3, RZ ;  /* 0xfffffffd0b1d7810 */ /* 0x000fe20007ffe0ff */
[----:B-1----:R-:W-:-:S04]  /*0330*/  IMAD.WIDE.U32 R16, R26, 0x4, R4 ;  /* 0x000000041a107825 */ /* 0x002fc800078e0004 */
        /* <DEDUP_REMOVED lines=14> */
[----:B-1----:R-:W-:Y:S01]  /*0420*/  IADD3 R27, PT, PT, R11, -0x1, RZ ;  /* 0xffffffff0b1b7810 */ /* 0x002fe20007ffe0ff */
[----:B------:R-:W-:-:S04]  /*0430*/  IMAD.WIDE.U32 R16, R26, 0x4, R4 ;  /* 0x000000041a107825 */ /* 0x000fc800078e0004 */
[----:B------:R-:W-:-:S04]  /*0440*/  IMAD.WIDE.U32 R24, R27, 0x4, R6 ;  /* 0x000000041b187825 */ /* 0x000fc800078e0006 */
[----:B------:R-:W-:Y:S01]  /*0450*/  IMAD.WIDE.U32 R18, R27, 0x4, R8 ;  /* 0x000000041b127825 */ /* 0x000fe200078e0008 */
[----:B--2---:R-:W-:-:S05]  /*0460*/  IADD3 R29, PT, PT, R22, R15, RZ ;  /* 0x0000000f161d7210 */ /* 0x004fca0007ffe0ff */
[----:B------:R1:W-:Y:S04]  /*0470*/  STG.E desc[UR4][R16.64], R29 ;  /* 0x0000001d10007986 */ /* 0x0003e8000c101904 */
[----:B------:R-:W2:Y:S04]  /*0480*/  LDG.E R24, desc[UR4][R24.64] ;  /* 0x0000000418187981 */ /* 0x000ea8000c1e1900 */
[----:B------:R-:W2:Y:S01]  /*0490*/  LDG.E R19, desc[UR4][R18.64] ;  /* 0x0000000412137981 */ /* 0x000ea2000c1e1900 */
[----:B0-----:R-:W-:-:S04]  /*04a0*/  IMAD.WIDE.U32 R12, R27, 0x4, R4 ;  /* 0x000000041b0c7825 */ /* 0x001fc800078e0004 */
[----:B------:R-:W-:-:S04]  /*04b0*/  IMAD.WIDE.U32 R22, R11, 0x4, R6 ;  /* 0x000000040b167825 */ /* 0x000fc800078e0006 */
[----:B------:R-:W-:Y:S01]  /*04c0*/  IMAD.WIDE.U32 R26, R11, 0x4, R8 ;  /* 0x000000040b1a7825 */ /* 0x000fe200078e0008 */
[----:B--2---:R-:W-:-:S05]  /*04d0*/  IADD3 R21, PT, PT, R24, R19, RZ ;  /* 0x0000001318157210 */ /* 0x004fca0007ffe0ff */
[----:B------:R0:W-:Y:S04]  /*04e0*/  STG.E desc[UR4][R12.64], R21 ;  /* 0x000000150c007986 */ /* 0x0001e8000c101904 */
[----:B------:R-:W2:Y:S04]  /*04f0*/  LDG.E R22, desc[UR4][R22.64] ;  /* 0x0000000416167981 */ /* 0x000ea8000c1e1900 */
[----:B------:R-:W2:Y:S01]  /*0500*/  LDG.E R27, desc[UR4][R26.64] ;  /* 0x000000041a1b7981 */ /* 0x000ea2000c1e1900 */
[C---:B------:R-:W-:Y:S01]  /*0510*/  IADD3 R28, PT, PT, R11.reuse, 0x1, RZ ;  /* 0x000000010b1c7810 */ /* 0x040fe20007ffe0ff */
[----:B------:R-:W-:-:S04]  /*0520*/  IMAD.WIDE.U32 R14, R11, 0x4, R4 ;  /* 0x000000040b0e7825 */ /* 0x000fc800078e0004 */
[----:B------:R-:W-:-:S04]  /*0530*/  IMAD.WIDE.U32 R24, R28, 0x4, R6 ;  /* 0x000000041c187825 */ /* 0x000fc800078e0006 */
[----:B-1----:R-:W-:Y:S01]  /*0540*/  IMAD.WIDE.U32 R16, R28, 0x4, R8 ;  /* 0x000000041c107825 */ /* 0x002fe200078e0008 */
[----:B--2---:R-:W-:-:S05]  /*0550*/  IADD3 R29, PT, PT, R22, R27, RZ ;  /* 0x0000001b161d7210 */ /* 0x004fca0007ffe0ff */
[----:B------:R1:W-:Y:S04]  /*0560*/  STG.E desc[UR4][R14.64], R29 ;  /* 0x0000001d0e007986 */ /* 0x0003e8000c101904 */
[----:B------:R2:W3:Y:S04]  /*0570*/  LDG.E R24, desc[UR4][R24.64] ;  /* 0x0000000418187981 */ /* 0x0004e8000c1e1900 */
[----:B------:R-:W3:Y:S01]  /*0580*/  LDG.E R17, desc[UR4][R16.64] ;  /* 0x0000000410117981 */ /* 0x000ee2000c1e1900 */
[----:B0-----:R-:W-:Y:S01]  /*0590*/  IMAD.WIDE.U32 R12, R28, 0x4, R4 ;  /* 0x000000041c0c7825 */ /* 0x001fe200078e0004 */
[----:B--2---:R-:W-:-:S05]  /*05a0*/  IADD3 R25, PT, PT, R11, 0x2, RZ ;  /* 0x000000020b197810 */ /* 0x004fca0007ffe0ff */
[----:B------:R-:W-:-:S04]  /*05b0*/  IMAD.WIDE.U32 R22, R25, 0x4, R6 ;  /* 0x0000000419167825 */ /* 0x000fc800078e0006 */
[----:B------:R-:W-:Y:S01]  /*05c0*/  IMAD.WIDE.U32 R18, R25, 0x4, R8 ;  /* 0x0000000419127825 */ /* 0x000fe200078e0008 */
[----:B---3--:R-:W-:-:S05]  /*05d0*/  IADD3 R21, PT, PT, R24, R17, RZ ;  /* 0x0000001118157210 */ /* 0x008fca0007ffe0ff */
[----:B------:R0:W-:Y:S04]  /*05e0*/  STG.E desc[UR4][R12.64], R21 ;  /* 0x000000150c007986 */ /* 0x0001e8000c101904 */
[----:B------:R-:W2:Y:S04]  /*05f0*/  LDG.E R22, desc[UR4][R22.64] ;  /* 0x0000000416167981 */ /* 0x000ea8000c1e1900 */
[----:B------:R-:W2:Y:S01]  /*0600*/  LDG.E R19, desc[UR4][R18.64] ;  /* 0x0000000412137981 */ /* 0x000ea2000c1e1900 */
[----:B-1----:R-:W-:Y:S01]  /*0610*/  IADD3 R29, PT, PT, R11, 0x3, RZ ;  /* 0x000000030b1d7810 */ /* 0x002fe20007ffe0ff */
[----:B------:R-:W-:-:S04]  /*0620*/  IMAD.WIDE.U32 R14, R25, 0x4, R4 ;  /* 0x00000004190e7825 */ /* 0x000fc800078e0004 */
[----:B------:R-:W-:-:S04]  /*0630*/  IMAD.WIDE.U32 R24, R29, 0x4, R6 ;  /* 0x000000041d187825 */ /* 0x000fc800078e0006 */
[----:B------:R-:W-:Y:S01]  /*0640*/  IMAD.WIDE.U32 R16, R29, 0x4, R8 ;  /* 0x000000041d107825 */ /* 0x000fe200078e0008 */
[----:B--2---:R-:W-:-:S05]  /*0650*/  IADD3 R27, PT, PT, R22, R19, RZ ;  /* 0x00000013161b7210 */ /* 0x004fca0007ffe0ff */
[----:B------:R1:W-:Y:S04]  /*0660*/  STG.E desc[UR4][R14.64], R27 ;  /* 0x0000001b0e007986 */ /* 0x0003e8000c101904 */
[----:B------:R-:W2:Y:S04]  /*0670*/  LDG.E R24, desc[UR4][R24.64] ;  /* 0x0000000418187981 */ /* 0x000ea8000c1e1900 */
[----:B------:R-:W2:Y:S01]  /*0680*/  LDG.E R17, desc[UR4][R16.64] ;  /* 0x0000000410117981 */ /* 0x000ea2000c1e1900 */
[----:B------:R-:W-:Y:S01]  /*0690*/  IADD3 R26, PT, PT, R11, 0x4, RZ ;  /* 0x000000040b1a7810 */ /* 0x000fe20007ffe0ff */
[----:B0-----:R-:W-:-:S04]  /*06a0*/  IMAD.WIDE.U32 R12, R29, 0x4, R4 ;  /* 0x000000041d0c7825 */ /* 0x001fc800078e0004 */
[----:B------:R-:W-:-:S04]  /*06b0*/  IMAD.WIDE.U32 R22, R26, 0x4, R6 ;  /* 0x000000041a167825 */ /* 0x000fc800078e0006 */
[----:B------:R-:W-:Y:S01]  /*06c0*/  IMAD.WIDE.U32 R18, R26, 0x4, R8 ;  /* 0x000000041a127825 */ /* 0x000fe200078e0008 */
[----:B--2---:R-:W-:-:S05]  /*06d0*/  IADD3 R21, PT, PT, R24, R17, RZ ;  /* 0x0000001118157210 */ /* 0x004fca0007ffe0ff */
[----:B------:R0:W-:Y:S04]  /*06e0*/  STG.E desc[UR4][R12.64], R21 ;  /* 0x000000150c007986 */ /* 0x0001e8000c101904 */
[----:B------:R-:W2:Y:S04]  /*06f0*/  LDG.E R22, desc[UR4][R22.64] ;  /* 0x0000000416167981 */ /* 0x000ea8000c1e1900 */
[----:B------:R-:W2:Y:S01]  /*0700*/  LDG.E R19, desc[UR4][R18.64] ;  /* 0x0000000412137981 */ /* 0x000ea2000c1e1900 */
[----:B------:R-:W-:Y:S01]  /*0710*/  IADD3 R29, PT, PT, R11, 0x5, RZ ;  /* 0x000000050b1d7810 */ /* 0x000fe20007ffe0ff */
[----:B-1----:R-:W-:-:S04]  /*0720*/  IMAD.WIDE.U32 R14, R26, 0x4, R4 ;  /* 0x000000041a0e7825 */ /* 0x002fc800078e0004 */
        /* <DEDUP_REMOVED lines=22> */
[----:B0-----:R-:W-:Y:S01]  /*0890*/  IADD3 R21, PT, PT, R11, 0x8, RZ ;  /* 0x000000080b157810 */ /* 0x001fe20007ffe0ff */
[----:B------:R-:W-:-:S04]  /*08a0*/  IMAD.WIDE.U32 R12, R29, 0x4, R4 ;  /* 0x000000041d0c7825 */ /* 0x000fc800078e0004 */
[----:B------:R-:W-:-:S04]  /*08b0*/  IMAD.WIDE.U32 R6, R21, 0x4, R6 ;  /* 0x0000000415067825 */ /* 0x000fc800078e0006 */
[----:B------:R-:W-:Y:S01]  /*08c0*/  IMAD.WIDE.U32 R8, R21, 0x4, R8 ;  /* 0x0000000415087825 */ /* 0x000fe200078e0008 */
[----:B--2---:R-:W-:-:S05]  /*08d0*/  IADD3 R19, PT, PT, R24, R17, RZ ;  /* 0x0000001118137210 */ /* 0x004fca0007ffe0ff */
[----:B------:R2:W-:Y:S04]  /*08e0*/  STG.E desc[UR4][R12.64], R19 ;  /* 0x000000130c007986 */ /* 0x0005e8000c101904 */
[----:B------:R-:W1:Y:S04]  /*08f0*/  LDG.E R6, desc[UR4][R6.64] ;  /* 0x0000000406067981 */ /* 0x000e68000c1e1900 */
[----:B------:R-:W1:Y:S01]  /*0900*/  LDG.E R9, desc[UR4][R8.64] ;  /* 0x0000000408097981 */ /* 0x000e62000c1e1900 */
[----:B------:R-:W-:-:S04]  /*0910*/  IADD3 R10, PT, PT, R10, 0x10, RZ ;  /* 0x000000100a0a7810 */ /* 0x000fc80007ffe0ff */
[----:B------:R-:W-:Y:S01]  /*0920*/  ISETP.NE.AND P1, PT, R10, RZ, PT ;  /* 0x000000ff0a00720c */ /* 0x000fe20003f25270 */
[----:B------:R-:W-:Y:S01]  /*0930*/  IMAD.WIDE.U32 R4, R21, 0x4, R4 ;  /* 0x0000000415047825 */ /* 0x000fe200078e0004 */
[----:B------:R-:W-:Y:S02]  /*0940*/  IADD3 R11, PT, PT, R11, 0x10, RZ ;  /* 0x000000100b0b7810 */ /* 0x000fe40007ffe0ff */
[----:B-1----:R-:W-:-:S05]  /*0950*/  IADD3 R15, PT, PT, R6, R9, RZ ;  /* 0x00000009060f7210 */ /* 0x002fca0007ffe0ff */
[----:B------:R2:W-:Y:S04]  /*0960*/  STG.E desc[UR4][R4.64], R15 ;  /* 0x0000000f04007986 */ /* 0x0005e8000c101904 */
[----:B------:R-:W-:Y:S05]  /*0970*/  @P1 BRA `(.L_x_8) ;  /* 0xfffffff400e81947 */ /* 0x000fea000383ffff */
.L_x_7:
[----:B0-----:R-:W-:Y:S05]  /*0980*/  @!P0 EXIT ;  /* 0x000000000000894d */ /* 0x001fea0003800000 */
[----:B------:R-:W-:Y:S02]  /*0990*/  ISETP.GE.U32.AND P0, PT, R20, 0x8, PT ;  /* 0x000000081400780c */ /* 0x000fe40003f06070 */
[----:B------:R-:W-:-:S04]  /*09a0*/  LOP3.LUT R10, R3, 0x7, RZ, 0xc0, !PT ;  /* 0x00000007030a7812 */ /* 0x000fc800078ec0ff */
[----:B------:R-:W-:-:S07]  /*09b0*/  ISETP.NE.AND P1, PT, R10, RZ, PT ;  /* 0x000000ff0a00720c */ /* 0x000fce0003f25270 */
[----:B------:R-:W-:Y:S06]  /*09c0*/  @!P0 BRA `(.L_x_9) ;  /* 0x0000000400108947 */ /* 0x000fec0003800000 */
[----:B--2---:R-:W0:Y:S01]  /*09d0*/  LDC.64 R4, c[0x0][0x388] ;  /* 0x0000e200ff047b82 */ /* 0x004e220000000a00 */
[----:B------:R-:W-:-:S07]  /*09e0*/  IMAD R11, R0, R3, R2 ;  /* 0x00000003000b7224 */ /* 0x000fce00078e0202 */
[----:B------:R-:W1:Y:S08]  /*09f0*/  LDC.64 R6, c[0x0][0x390] ;  /* 0x0000e400ff067b82 */ /* 0x000e700000000a00 */
[----:B------:R-:W2:Y:S01]  /*0a00*/  LDC.64 R8, c[0x0][0x398] ;  /* 0x0000e600ff087b82 */ /* 0x000ea20000000a00 */
[----:B0-----:R-:W-:-:S06]  /*0a10*/  IMAD.WIDE.U32 R14, R11, 0x4, R4 ;  /* 0x000000040b0e7825 */ /* 0x001fcc00078e0004 */
[----:B------:R-:W3:Y:S01]  /*0a20*/  LDG.E R14, desc[UR4][R14.64] ;  /* 0x000000040e0e7981 */ /* 0x000ee2000c1e1900 */
[----:B-1----:R-:W-:-:S06]  /*0a30*/  IMAD.WIDE.U32 R16, R11, 0x4, R6 ;  /* 0x000000040b107825 */ /* 0x002fcc00078e0006 */
[----:B------:R-:W3:Y:S01]  /*0a40*/  LDG.E R17, desc[UR4][R16.64] ;  /* 0x0000000410117981 */ /* 0x000ee2000c1e1900 */
[C---:B------:R-:W-:Y:S01]  /*0a50*/  IADD3 R23, PT, PT, R11.reuse, 0x1, RZ ;  /* 0x000000010b177810 */ /* 0x040fe20007ffe0ff */
[----:B--2---:R-:W-:-:S04]  /*0a60*/  IMAD.WIDE.U32 R12, R11, 0x4, R8 ;  /* 0x000000040b0c7825 */ /* 0x004fc800078e0008 */
[----:B------:R-:W-:-:S04]  /*0a70*/  IMAD.WIDE.U32 R18, R23, 0x4, R4 ;  /* 0x0000000417127825 */ /* 0x000fc800078e0004 */
[----:B------:R-:W-:Y:S01]  /*0a80*/  IMAD.WIDE.U32 R20, R23, 0x4, R6 ;  /* 0x0000000417147825 */ /* 0x000fe200078e0006 */
[----:B---3--:R-:W-:-:S05]  /*0a90*/  IADD3 R25, PT, PT, R14, R17, RZ ;  /* 0x000000110e197210 */ /* 0x008fca0007ffe0ff */
[----:B------:R0:W-:Y:S04]  /*0aa0*/  STG.E desc[UR4][R12.64], R25 ;  /* 0x000000190c007986 */ /* 0x0001e8000c101904 */
[----:B------:R-:W2:Y:S04]  /*0ab0*/  LDG.E R18, desc[UR4][R18.64] ;  /* 0x0000000412127981 */ /* 0x000ea8000c1e1900 */
[----:B------:R-:W2:Y:S01]  /*0ac0*/  LDG.E R21, desc[UR4][R20.64] ;  /* 0x0000000414157981 */ /* 0x000ea2000c1e1900 */
[----:B------:R-:W-:Y:S01]  /*0ad0*/  IADD3 R29, PT, PT, R11, 0x2, RZ ;  /* 0x000000020b1d7810 */ /* 0x000fe20007ffe0ff */
        /* <DEDUP_REMOVED lines=51> */
.L_x_9:
[----:B------:R-:W-:Y:S05]  /*0e10*/  @!P1 EXIT ;  /* 0x000000000000994d */ /* 0x000fea0003800000 */
[----:B------:R-:W-:Y:S02]  /*0e20*/  ISETP.GE.U32.AND P0, PT, R10, 0x4, PT ;  /* 0x000000040a00780c */ /* 0x000fe40003f06070 */
[----:B--2---:R-:W-:-:S04]  /*0e30*/  LOP3.LUT R4, R3, 0x3, RZ, 0xc0, !PT ;  /* 0x0000000303047812 */ /* 0x004fc800078ec0ff */
[----:B------:R-:W-:-:S07]  /*0e40*/  ISETP.NE.AND P1, PT, R4, RZ, PT ;  /* 0x000000ff0400720c */ /* 0x000fce0003f25270 */
[----:B------:R-:W-:Y:S06]  /*0e50*/  @!P0 BRA `(.L_x_10) ;  /* 0x0000000000908947 */ /* 0x000fec0003800000 */
[----:B0-----:R-:W0:Y:S01]  /*0e60*/  LDC.64 R8, c[0x0][0x388] ;  /* 0x0000e200ff087b82 */ /* 0x001e220000000a00 */
        /* <DEDUP_REMOVED lines=35> */
.L_x_10:
[----:B------:R-:W-:Y:S05]  /*10a0*/  @!P1 EXIT ;  /* 0x000000000000994d */ /* 0x000fea0003800000 */
[----:B------:R-:W1:Y:S01]  /*10b0*/  LDC.64 R6, c[0x0][0x388] ;  /* 0x0000e200ff067b82 */ /* 0x000e620000000a00 */
[----:B0-2---:R-:W-:Y:S01]  /*10c0*/  IMAD R15, R0, R3, R2 ;  /* 0x00000003000f7224 */ /* 0x005fe200078e0202 */
[----:B------:R-:W-:-:S06]  /*10d0*/  IADD3 R0, PT, PT, -R4, RZ, RZ ;  /* 0x000000ff04007210 */ /* 0x000fcc0007ffe1ff */
[----:B------:R-:W0:Y:S08]  /*10e0*/  LDC.64 R8, c[0x0][0x390] ;  /* 0x0000e400ff087b82 */ /* 0x000e300000000a00 */
[----:B------:R-:W2:Y:S02]  /*10f0*/  LDC.64 R10, c[0x0][0x398] ;  /* 0x0000e600ff0a7b82 */ /* 0x000ea40000000a00 */
.L_x_11:
[----:B-1----:R-:W-:-:S04]  /*1100*/  IMAD.WIDE.U32 R2, R15, 0x4, R6 ;  /* 0x000000040f027825 */ /* 0x002fc800078e0006 */
[C---:B0-----:R-:W-:Y:S02]  /*1110*/  IMAD.WIDE.U32 R4, R15.reuse, 0x4, R8 ;  /* 0x000000040f047825 */ /* 0x041fe400078e0008 */
[----:B---3--:R-:W3:Y:S04]  /*1120*/  LDG.E R2, desc[UR4][R2.64] ;  /* 0x0000000402027981 */ /* 0x008ee8000c1e1900 */
[----:B------:R-:W3:Y:S01]  /*1130*/  LDG.E R5, desc[UR4][R4.64] ;  /* 0x0000000404057981 */ /* 0x000ee2000c1e1900 */
[----:B------:R-:W-:Y:S01]  /*1140*/  IADD3 R0, PT, PT, R0, 0x1, RZ ;  /* 0x0000000100007810 */ /* 0x000fe20007ffe0ff */
[C---:B--2---:R-:W-:Y:S01]  /*1150*/  IMAD.WIDE.U32 R12, R15.reuse, 0x4, R10 ;  /* 0x000000040f0c7825 */ /* 0x044fe200078e000a */
[----:B------:R-:W-:Y:S02]  /*1160*/  IADD3 R15, PT, PT, R15, 0x1, RZ ;  /* 0x000000010f0f7810 */ /* 0x000fe40007ffe0ff */
[----:B------:R-:W-:-:S02]  /*1170*/  ISETP.NE.AND P0, PT, R0, RZ, PT ;  /* 0x000000ff0000720c */ /* 0x000fc40003f05270 */
[----:B---3--:R-:W-:-:S05]  /*1180*/  IADD3 R17, PT, PT, R2, R5, RZ ;  /* 0x0000000502117210 */ /* 0x008fca0007ffe0ff */
[----:B------:R3:W-:Y:S06]  /*1190*/  STG.E desc[UR4][R12.64], R17 ;  /* 0x000000110c007986 */ /* 0x0007ec000c101904 */
[----:B------:R-:W-:Y:S05]  /*11a0*/  @P0 BRA `(.L_x_11) ;  /* 0xfffffffc00d40947 */ /* 0x000fea000383ffff */
[----:B------:R-:W-:Y:S05]  /*11b0*/  EXIT ;  /* 0x000000000000794d */ /* 0x000fea0003800000 */
.L_x_12:
        /* <DEDUP_REMOVED lines=12> */
.L_x_15:


//--------------------- .nv.shared.reserved.0     --------------------------
	.section	.nv.shared.reserved.0,"aw",@nobits
	.weak		__nv_reservedSMEM_offset_0_alias
	.size		__nv_reservedSMEM_offset_0_alias, 0, 64
	.other		__nv_reservedSMEM_offset_0_alias,@"STO_CUDA_RESERVED_SHARED STV_DEFAULT"
__nv_reservedSMEM_offset_0_alias:
	.zero		0
	.zero		64


//--------------------- .nv.constant0._Z18per_element_kerneliiPiS_S_ --------------------------
	.section	.nv.constant0._Z18per_element_kerneliiPiS_S_,"a",@progbits
	.sectionflags	@""
	.align	4
.nv.constant0._Z18per_element_kerneliiPiS_S_:
	.zero		928


//--------------------- .nv.constant0._Z17per_column_kerneliiPiS_S_ --------------------------
	.section	.nv.constant0._Z17per_column_kerneliiPiS_S_,"a",@progbits
	.sectionflags	@""
	.align	4
.nv.constant0._Z17per_column_kerneliiPiS_S_:
	.zero		928


//--------------------- .nv.constant0._Z14per_row_kerneliiPiS_S_ --------------------------
	.section	.nv.constant0._Z14per_row_kerneliiPiS_S_,"a",@progbits
	.sectionflags	@""
	.align	4
.nv.constant0._Z14per_row_kerneliiPiS_S_:
	.zero		928


//--------------------- SYMBOLS --------------------------

	.type		.nv.reservedSmem.offset0,@object
	.size		.nv.reservedSmem.offset0,0x4
